//
// Generated by NVIDIA NVVM Compiler
//
// Compiler Build ID: CL-36424714
// Cuda compilation tools, release 13.0, V13.0.88
// Based on NVVM 20.0.0
//

.version 9.0
.target sm_100
.address_size 64

	// .globl	_Z9max_abs_kPfS_Piiii
.extern .shared .align 16 .b8 data[];

.visible .entry _Z9max_abs_kPfS_Piiii(
	.param .u64 .ptr .align 1 _Z9max_abs_kPfS_Piiii_param_0,
	.param .u64 .ptr .align 1 _Z9max_abs_kPfS_Piiii_param_1,
	.param .u64 .ptr .align 1 _Z9max_abs_kPfS_Piiii_param_2,
	.param .u32 _Z9max_abs_kPfS_Piiii_param_3,
	.param .u32 _Z9max_abs_kPfS_Piiii_param_4,
	.param .u32 _Z9max_abs_kPfS_Piiii_param_5
)
{
	.reg .pred 	%p<120>;
	.reg .b32 	%r<351>;
	.reg .b32 	%f<105>;
	.reg .b64 	%rd<15>;

	ld.param.u64 	%rd2, [_Z9max_abs_kPfS_Piiii_param_0];
	ld.param.u64 	%rd4, [_Z9max_abs_kPfS_Piiii_param_2];
	ld.param.u32 	%r104, [_Z9max_abs_kPfS_Piiii_param_3];
	ld.param.u32 	%r105, [_Z9max_abs_kPfS_Piiii_param_4];
	ld.param.u32 	%r106, [_Z9max_abs_kPfS_Piiii_param_5];
	cvta.to.global.u64 	%rd1, %rd4;
	mov.u32 	%r1, %tid.x;
	mov.u32 	%r2, %ctaid.x;
	mul.lo.s32 	%r3, %r106, %r1;
	shl.b32 	%r4, %r106, 12;
	shl.b32 	%r107, %r2, 10;
	or.b32  	%r5, %r107, %r1;
	setp.ge.u32 	%p22, %r5, %r105;
	mov.f32 	%f104, 0f00000000;
	@%p22 bra 	$L__BB0_2;
	cvta.to.global.u64 	%rd5, %rd2;
	mul.wide.u32 	%rd6, %r5, 4;
	add.s64 	%rd7, %rd5, %rd6;
	ld.global.f32 	%f104, [%rd7];
$L__BB0_2:
	setp.ge.u32 	%p23, %r5, %r105;
	shl.b32 	%r108, %r3, 2;
	mov.u32 	%r109, data;
	add.s32 	%r6, %r109, %r108;
	st.shared.f32 	[%r6], %f104;
	mov.u32 	%r317, %r105;
	@%p23 bra 	$L__BB0_5;
	setp.ne.s32 	%p24, %r104, 0;
	mov.u32 	%r317, %r5;
	@%p24 bra 	$L__BB0_5;
	mul.wide.u32 	%rd8, %r5, 4;
	add.s64 	%rd9, %rd1, %rd8;
	ld.global.u32 	%r317, [%rd9];
$L__BB0_5:
	add.s32 	%r9, %r6, %r4;
	st.shared.u32 	[%r9], %r317;
	setp.lt.s32 	%p25, %r106, 2;
	@%p25 bra 	$L__BB0_17;
	add.s32 	%r10, %r106, -1;
	add.s32 	%r111, %r106, -2;
	and.b32  	%r11, %r10, 7;
	setp.lt.u32 	%p26, %r111, 7;
	mov.b32 	%r320, 1;
	@%p26 bra 	$L__BB0_9;
	and.b32  	%r12, %r10, -8;
	mov.b32 	%r318, 1;
$L__BB0_8:
	.pragma "nounroll";
	shl.b32 	%r113, %r318, 2;
	add.s32 	%r114, %r6, %r113;
	mov.b32 	%r115, 0;
	st.shared.u32 	[%r114], %r115;
	add.s32 	%r116, %r114, %r4;
	st.shared.u32 	[%r116], %r105;
	st.shared.u32 	[%r114+4], %r115;
	st.shared.u32 	[%r116+4], %r105;
	st.shared.u32 	[%r114+8], %r115;
	st.shared.u32 	[%r116+8], %r105;
	st.shared.u32 	[%r114+12], %r115;
	st.shared.u32 	[%r116+12], %r105;
	st.shared.u32 	[%r114+16], %r115;
	st.shared.u32 	[%r116+16], %r105;
	st.shared.u32 	[%r114+20], %r115;
	st.shared.u32 	[%r116+20], %r105;
	st.shared.u32 	[%r114+24], %r115;
	st.shared.u32 	[%r116+24], %r105;
	st.shared.u32 	[%r114+28], %r115;
	st.shared.u32 	[%r116+28], %r105;
	add.s32 	%r320, %r318, 8;
	add.s32 	%r117, %r318, 7;
	setp.ne.s32 	%p27, %r117, %r12;
	mov.u32 	%r318, %r320;
	@%p27 bra 	$L__BB0_8;
$L__BB0_9:
	setp.eq.s32 	%p28, %r11, 0;
	@%p28 bra 	$L__BB0_17;
	and.b32  	%r16, %r10, 3;
	setp.lt.u32 	%p29, %r11, 4;
	@%p29 bra 	$L__BB0_12;
	shl.b32 	%r118, %r320, 2;
	add.s32 	%r119, %r6, %r118;
	mov.b32 	%r120, 0;
	st.shared.u32 	[%r119], %r120;
	add.s32 	%r121, %r119, %r4;
	st.shared.u32 	[%r121], %r105;
	st.shared.u32 	[%r119+4], %r120;
	st.shared.u32 	[%r121+4], %r105;
	st.shared.u32 	[%r119+8], %r120;
	st.shared.u32 	[%r121+8], %r105;
	st.shared.u32 	[%r119+12], %r120;
	st.shared.u32 	[%r121+12], %r105;
	add.s32 	%r320, %r320, 4;
$L__BB0_12:
	setp.eq.s32 	%p30, %r16, 0;
	@%p30 bra 	$L__BB0_17;
	setp.eq.s32 	%p31, %r16, 1;
	@%p31 bra 	$L__BB0_15;
	shl.b32 	%r122, %r320, 2;
	add.s32 	%r123, %r6, %r122;
	mov.b32 	%r124, 0;
	st.shared.u32 	[%r123], %r124;
	add.s32 	%r125, %r123, %r4;
	st.shared.u32 	[%r125], %r105;
	st.shared.u32 	[%r123+4], %r124;
	st.shared.u32 	[%r125+4], %r105;
	add.s32 	%r320, %r320, 2;
$L__BB0_15:
	and.b32  	%r126, %r10, 1;
	setp.eq.b32 	%p32, %r126, 1;
	not.pred 	%p33, %p32;
	@%p33 bra 	$L__BB0_17;
	shl.b32 	%r127, %r320, 2;
	add.s32 	%r128, %r6, %r127;
	mov.b32 	%r129, 0;
	st.shared.u32 	[%r128], %r129;
	add.s32 	%r130, %r128, %r4;
	st.shared.u32 	[%r130], %r105;
$L__BB0_17:
	bar.sync 	0;
	add.s32 	%r21, %r9, %r4;
	and.b32  	%r22, %r106, 3;
	add.s32 	%r23, %r22, -1;
	and.b32  	%r24, %r106, 7;
	and.b32  	%r25, %r106, 1;
	and.b32  	%r132, %r106, 2147483644;
	neg.s32 	%r26, %r132;
	shl.b32 	%r133, %r1, 2;
	or.b32  	%r134, %r133, 8192;
	mad.lo.s32 	%r136, %r106, %r134, %r109;
	add.s32 	%r27, %r136, 8;
	or.b32  	%r137, %r133, 12288;
	mad.lo.s32 	%r138, %r106, %r137, %r109;
	add.s32 	%r28, %r138, 8;
	mov.b32 	%r322, 512;
$L__BB0_18:
	mov.u32 	%r29, %r322;
	setp.ge.u32 	%p34, %r1, %r29;
	@%p34 bra 	$L__BB0_49;
	setp.lt.s32 	%p35, %r106, 1;
	mad.lo.s32 	%r30, %r29, %r106, %r3;
	@%p35 bra 	$L__BB0_49;
	setp.lt.u32 	%p36, %r106, 4;
	mov.b32 	%r326, 0;
	mov.u32 	%r332, %r326;
	mov.u32 	%r333, %r326;
	@%p36 bra 	$L__BB0_24;
	mov.b32 	%r332, 0;
	mov.u32 	%r329, %r28;
	mov.u32 	%r330, %r27;
	mov.u32 	%r331, %r26;
	mov.u32 	%r333, %r332;
$L__BB0_22:
	.pragma "nounroll";
	shl.b32 	%r141, %r333, 2;
	add.s32 	%r51, %r6, %r141;
	ld.shared.f32 	%f15, [%r51];
	add.s32 	%r142, %r30, %r332;
	shl.b32 	%r143, %r142, 2;
	mov.u32 	%r144, data;
	add.s32 	%r52, %r144, %r143;
	ld.shared.f32 	%f33, [%r52];
	add.s32 	%r145, %r51, %r4;
	ld.shared.u32 	%r146, [%r145];
	cvt.rn.f32.s32 	%f17, %r146;
	add.s32 	%r147, %r52, %r4;
	ld.shared.u32 	%r148, [%r147];
	cvt.rn.f32.s32 	%f18, %r148;
	setp.neu.f32 	%p37, %f15, 0f00000000;
	setp.neu.f32 	%p38, %f33, 0f00000000;
	or.pred  	%p39, %p37, %p38;
	@%p39 bra 	$L__BB0_64;
	setp.lt.f32 	%p116, %f18, %f17;
	bra.uni 	$L__BB0_65;
$L__BB0_24:
	setp.eq.s32 	%p62, %r22, 0;
	@%p62 bra 	$L__BB0_38;
	setp.eq.s32 	%p63, %r23, 0;
	@%p63 bra 	$L__BB0_33;
	shl.b32 	%r181, %r333, 2;
	add.s32 	%r34, %r6, %r181;
	ld.shared.f32 	%f3, [%r34];
	add.s32 	%r182, %r30, %r332;
	shl.b32 	%r183, %r182, 2;
	mov.u32 	%r184, data;
	add.s32 	%r35, %r184, %r183;
	ld.shared.f32 	%f65, [%r35];
	add.s32 	%r185, %r34, %r4;
	ld.shared.u32 	%r186, [%r185];
	cvt.rn.f32.s32 	%f5, %r186;
	add.s32 	%r187, %r35, %r4;
	ld.shared.u32 	%r188, [%r187];
	cvt.rn.f32.s32 	%f6, %r188;
	setp.eq.f32 	%p64, %f3, 0f00000000;
	setp.eq.f32 	%p65, %f65, 0f00000000;
	and.pred  	%p66, %p64, %p65;
	@%p66 bra 	$L__BB0_28;
	abs.f32 	%f66, %f3;
	abs.f32 	%f68, %f65;
	max.f32 	%f70, %f66, %f68;
	setp.eq.f32 	%p67, %f70, %f68;
	setp.neu.f32 	%p68, %f66, %f68;
	and.pred  	%p113, %p67, %p68;
	bra.uni 	$L__BB0_29;
$L__BB0_28:
	setp.lt.f32 	%p113, %f6, %f5;
$L__BB0_29:
	selp.u32 	%r189, 1, 0, %p113;
	selp.f32 	%f71, %f65, %f3, %p113;
	shl.b32 	%r190, %r326, 2;
	add.s32 	%r36, %r21, %r190;
	st.shared.f32 	[%r36], %f71;
	selp.f32 	%f72, %f6, %f5, %p113;
	cvt.rzi.s32.f32 	%r191, %f72;
	add.s32 	%r37, %r36, %r4;
	st.shared.u32 	[%r37], %r191;
	not.pred 	%p69, %p113;
	selp.u32 	%r192, 1, 0, %p69;
	add.s32 	%r38, %r333, %r192;
	add.s32 	%r39, %r332, %r189;
	selp.b32 	%r193, 0, 4, %p113;
	add.s32 	%r194, %r34, %r193;
	ld.shared.f32 	%f7, [%r194];
	selp.b32 	%r195, 4, 0, %p113;
	add.s32 	%r196, %r35, %r195;
	ld.shared.f32 	%f73, [%r196];
	add.s32 	%r197, %r194, %r4;
	ld.shared.u32 	%r198, [%r197];
	cvt.rn.f32.s32 	%f9, %r198;
	add.s32 	%r199, %r196, %r4;
	ld.shared.u32 	%r200, [%r199];
	cvt.rn.f32.s32 	%f10, %r200;
	setp.eq.f32 	%p70, %f7, 0f00000000;
	setp.eq.f32 	%p71, %f73, 0f00000000;
	and.pred  	%p72, %p70, %p71;
	@%p72 bra 	$L__BB0_31;
	abs.f32 	%f74, %f7;
	abs.f32 	%f76, %f73;
	max.f32 	%f78, %f74, %f76;
	setp.eq.f32 	%p73, %f78, %f76;
	setp.neu.f32 	%p74, %f74, %f76;
	and.pred  	%p114, %p73, %p74;
	bra.uni 	$L__BB0_32;
$L__BB0_31:
	setp.lt.f32 	%p114, %f10, %f9;
$L__BB0_32:
	selp.u32 	%r201, 1, 0, %p114;
	selp.f32 	%f79, %f73, %f7, %p114;
	st.shared.f32 	[%r36+4], %f79;
	selp.f32 	%f80, %f10, %f9, %p114;
	cvt.rzi.s32.f32 	%r202, %f80;
	st.shared.u32 	[%r37+4], %r202;
	not.pred 	%p75, %p114;
	selp.u32 	%r203, 1, 0, %p75;
	add.s32 	%r333, %r38, %r203;
	add.s32 	%r332, %r39, %r201;
	add.s32 	%r326, %r326, 2;
$L__BB0_33:
	setp.eq.s32 	%p76, %r25, 0;
	@%p76 bra 	$L__BB0_38;
	shl.b32 	%r204, %r333, 2;
	add.s32 	%r205, %r6, %r204;
	ld.shared.f32 	%f11, [%r205];
	add.s32 	%r206, %r30, %r332;
	shl.b32 	%r207, %r206, 2;
	mov.u32 	%r208, data;
	add.s32 	%r209, %r208, %r207;
	ld.shared.f32 	%f81, [%r209];
	add.s32 	%r210, %r205, %r4;
	ld.shared.u32 	%r211, [%r210];
	cvt.rn.f32.s32 	%f13, %r211;
	add.s32 	%r212, %r209, %r4;
	ld.shared.u32 	%r213, [%r212];
	cvt.rn.f32.s32 	%f14, %r213;
	setp.eq.f32 	%p77, %f11, 0f00000000;
	setp.eq.f32 	%p78, %f81, 0f00000000;
	and.pred  	%p79, %p77, %p78;
	@%p79 bra 	$L__BB0_36;
	abs.f32 	%f82, %f11;
	abs.f32 	%f84, %f81;
	max.f32 	%f86, %f82, %f84;
	setp.eq.f32 	%p80, %f86, %f84;
	setp.neu.f32 	%p81, %f82, %f84;
	and.pred  	%p115, %p80, %p81;
	bra.uni 	$L__BB0_37;
$L__BB0_36:
	setp.lt.f32 	%p115, %f14, %f13;
$L__BB0_37:
	selp.f32 	%f87, %f81, %f11, %p115;
	shl.b32 	%r214, %r326, 2;
	add.s32 	%r215, %r21, %r214;
	st.shared.f32 	[%r215], %f87;
	selp.f32 	%f88, %f14, %f13, %p115;
	cvt.rzi.s32.f32 	%r216, %f88;
	add.s32 	%r217, %r215, %r4;
	st.shared.u32 	[%r217], %r216;
$L__BB0_38:
	setp.lt.u32 	%p82, %r106, 8;
	mov.b32 	%r336, 0;
	@%p82 bra 	$L__BB0_41;
	mov.b32 	%r334, 0;
$L__BB0_40:
	.pragma "nounroll";
	shl.b32 	%r220, %r334, 2;
	add.s32 	%r221, %r21, %r220;
	ld.shared.f32 	%f89, [%r221];
	add.s32 	%r222, %r6, %r220;
	st.shared.f32 	[%r222], %f89;
	add.s32 	%r223, %r221, %r4;
	ld.shared.u32 	%r224, [%r223];
	add.s32 	%r225, %r222, %r4;
	st.shared.u32 	[%r225], %r224;
	ld.shared.f32 	%f90, [%r221+4];
	st.shared.f32 	[%r222+4], %f90;
	ld.shared.u32 	%r226, [%r223+4];
	st.shared.u32 	[%r225+4], %r226;
	ld.shared.f32 	%f91, [%r221+8];
	st.shared.f32 	[%r222+8], %f91;
	ld.shared.u32 	%r227, [%r223+8];
	st.shared.u32 	[%r225+8], %r227;
	ld.shared.f32 	%f92, [%r221+12];
	st.shared.f32 	[%r222+12], %f92;
	ld.shared.u32 	%r228, [%r223+12];
	st.shared.u32 	[%r225+12], %r228;
	ld.shared.f32 	%f93, [%r221+16];
	st.shared.f32 	[%r222+16], %f93;
	ld.shared.u32 	%r229, [%r223+16];
	st.shared.u32 	[%r225+16], %r229;
	ld.shared.f32 	%f94, [%r221+20];
	st.shared.f32 	[%r222+20], %f94;
	ld.shared.u32 	%r230, [%r223+20];
	st.shared.u32 	[%r225+20], %r230;
	ld.shared.f32 	%f95, [%r221+24];
	st.shared.f32 	[%r222+24], %f95;
	ld.shared.u32 	%r231, [%r223+24];
	st.shared.u32 	[%r225+24], %r231;
	ld.shared.f32 	%f96, [%r221+28];
	st.shared.f32 	[%r222+28], %f96;
	ld.shared.u32 	%r232, [%r223+28];
	st.shared.u32 	[%r225+28], %r232;
	add.s32 	%r334, %r334, 8;
	and.b32  	%r336, %r106, 2147483640;
	setp.ne.s32 	%p83, %r334, %r336;
	@%p83 bra 	$L__BB0_40;
$L__BB0_41:
	setp.eq.s32 	%p84, %r24, 0;
	@%p84 bra 	$L__BB0_49;
	add.s32 	%r233, %r24, -1;
	setp.lt.u32 	%p85, %r233, 3;
	@%p85 bra 	$L__BB0_44;
	shl.b32 	%r234, %r336, 2;
	add.s32 	%r235, %r21, %r234;
	ld.shared.f32 	%f97, [%r235];
	add.s32 	%r236, %r6, %r234;
	st.shared.f32 	[%r236], %f97;
	add.s32 	%r237, %r235, %r4;
	ld.shared.u32 	%r238, [%r237];
	add.s32 	%r239, %r236, %r4;
	st.shared.u32 	[%r239], %r238;
	ld.shared.f32 	%f98, [%r235+4];
	st.shared.f32 	[%r236+4], %f98;
	ld.shared.u32 	%r240, [%r237+4];
	st.shared.u32 	[%r239+4], %r240;
	ld.shared.f32 	%f99, [%r235+8];
	st.shared.f32 	[%r236+8], %f99;
	ld.shared.u32 	%r241, [%r237+8];
	st.shared.u32 	[%r239+8], %r241;
	ld.shared.f32 	%f100, [%r235+12];
	st.shared.f32 	[%r236+12], %f100;
	ld.shared.u32 	%r242, [%r237+12];
	st.shared.u32 	[%r239+12], %r242;
	add.s32 	%r336, %r336, 4;
$L__BB0_44:
	setp.eq.s32 	%p86, %r22, 0;
	@%p86 bra 	$L__BB0_49;
	setp.eq.s32 	%p87, %r23, 0;
	@%p87 bra 	$L__BB0_47;
	shl.b32 	%r243, %r336, 2;
	add.s32 	%r244, %r21, %r243;
	ld.shared.f32 	%f101, [%r244];
	add.s32 	%r245, %r6, %r243;
	st.shared.f32 	[%r245], %f101;
	add.s32 	%r246, %r244, %r4;
	ld.shared.u32 	%r247, [%r246];
	add.s32 	%r248, %r245, %r4;
	st.shared.u32 	[%r248], %r247;
	ld.shared.f32 	%f102, [%r244+4];
	st.shared.f32 	[%r245+4], %f102;
	ld.shared.u32 	%r249, [%r246+4];
	st.shared.u32 	[%r248+4], %r249;
	add.s32 	%r336, %r336, 2;
$L__BB0_47:
	setp.eq.s32 	%p88, %r25, 0;
	@%p88 bra 	$L__BB0_49;
	shl.b32 	%r250, %r336, 2;
	add.s32 	%r251, %r21, %r250;
	ld.shared.f32 	%f103, [%r251];
	add.s32 	%r252, %r6, %r250;
	st.shared.f32 	[%r252], %f103;
	add.s32 	%r253, %r251, %r4;
	ld.shared.u32 	%r254, [%r253];
	add.s32 	%r255, %r252, %r4;
	st.shared.u32 	[%r255], %r254;
$L__BB0_49:
	bar.sync 	0;
	shr.u32 	%r322, %r29, 1;
	setp.gt.u32 	%p89, %r29, 1;
	@%p89 bra 	$L__BB0_18;
	setp.ge.s32 	%p90, %r1, %r106;
	@%p90 bra 	$L__BB0_63;
	shl.b32 	%r258, %r1, 2;
	mov.u32 	%r259, data;
	add.s32 	%r260, %r259, %r258;
	ld.shared.f32 	%f31, [%r260];
	add.s32 	%r261, %r260, %r4;
	ld.shared.u32 	%r78, [%r261];
	add.s32 	%r262, %r106, -1;
	setp.lt.u32 	%p91, %r262, 7;
	mov.b32 	%r345, 0;
	mov.u32 	%r350, %r345;
	@%p91 bra 	$L__BB0_54;
	and.b32  	%r345, %r106, -8;
	neg.s32 	%r339, %r345;
	add.s32 	%r265, %r4, %r259;
	add.s32 	%r338, %r265, 16;
	mov.b32 	%r350, 0;
$L__BB0_53:
	.pragma "nounroll";
	ld.shared.v4.u32 	{%r266, %r267, %r268, %r269}, [%r338+-16];
	setp.gt.s32 	%p92, %r78, %r266;
	selp.u32 	%r270, 1, 0, %p92;
	add.s32 	%r271, %r350, %r270;
	setp.gt.s32 	%p93, %r78, %r267;
	selp.u32 	%r272, 1, 0, %p93;
	add.s32 	%r273, %r271, %r272;
	setp.gt.s32 	%p94, %r78, %r268;
	selp.u32 	%r274, 1, 0, %p94;
	add.s32 	%r275, %r273, %r274;
	setp.gt.s32 	%p95, %r78, %r269;
	selp.u32 	%r276, 1, 0, %p95;
	add.s32 	%r277, %r275, %r276;
	ld.shared.v4.u32 	{%r278, %r279, %r280, %r281}, [%r338];
	setp.gt.s32 	%p96, %r78, %r278;
	selp.u32 	%r282, 1, 0, %p96;
	add.s32 	%r283, %r277, %r282;
	setp.gt.s32 	%p97, %r78, %r279;
	selp.u32 	%r284, 1, 0, %p97;
	add.s32 	%r285, %r283, %r284;
	setp.gt.s32 	%p98, %r78, %r280;
	selp.u32 	%r286, 1, 0, %p98;
	add.s32 	%r287, %r285, %r286;
	setp.gt.s32 	%p99, %r78, %r281;
	selp.u32 	%r288, 1, 0, %p99;
	add.s32 	%r350, %r287, %r288;
	add.s32 	%r339, %r339, 8;
	add.s32 	%r338, %r338, 32;
	setp.ne.s32 	%p100, %r339, 0;
	@%p100 bra 	$L__BB0_53;
$L__BB0_54:
	setp.eq.s32 	%p101, %r24, 0;
	@%p101 bra 	$L__BB0_62;
	add.s32 	%r91, %r259, %r4;
	setp.lt.u32 	%p102, %r24, 4;
	@%p102 bra 	$L__BB0_57;
	shl.b32 	%r291, %r345, 2;
	add.s32 	%r292, %r91, %r291;
	ld.shared.u32 	%r293, [%r292];
	setp.gt.s32 	%p103, %r78, %r293;
	selp.u32 	%r294, 1, 0, %p103;
	add.s32 	%r295, %r350, %r294;
	ld.shared.u32 	%r296, [%r292+4];
	setp.gt.s32 	%p104, %r78, %r296;
	selp.u32 	%r297, 1, 0, %p104;
	add.s32 	%r298, %r295, %r297;
	ld.shared.u32 	%r299, [%r292+8];
	setp.gt.s32 	%p105, %r78, %r299;
	selp.u32 	%r300, 1, 0, %p105;
	add.s32 	%r301, %r298, %r300;
	ld.shared.u32 	%r302, [%r292+12];
	setp.gt.s32 	%p106, %r78, %r302;
	selp.u32 	%r303, 1, 0, %p106;
	add.s32 	%r350, %r301, %r303;
	add.s32 	%r345, %r345, 4;
$L__BB0_57:
	setp.eq.s32 	%p107, %r22, 0;
	@%p107 bra 	$L__BB0_62;
	setp.eq.s32 	%p108, %r23, 0;
	@%p108 bra 	$L__BB0_60;
	shl.b32 	%r305, %r345, 2;
	add.s32 	%r306, %r91, %r305;
	ld.shared.u32 	%r307, [%r306];
	setp.gt.s32 	%p109, %r78, %r307;
	selp.u32 	%r308, 1, 0, %p109;
	add.s32 	%r309, %r350, %r308;
	ld.shared.u32 	%r310, [%r306+4];
	setp.gt.s32 	%p110, %r78, %r310;
	selp.u32 	%r311, 1, 0, %p110;
	add.s32 	%r350, %r309, %r311;
	add.s32 	%r345, %r345, 2;
$L__BB0_60:
	setp.eq.s32 	%p111, %r25, 0;
	@%p111 bra 	$L__BB0_62;
	shl.b32 	%r312, %r345, 2;
	add.s32 	%r313, %r91, %r312;
	ld.shared.u32 	%r314, [%r313];
	setp.gt.s32 	%p112, %r78, %r314;
	selp.u32 	%r315, 1, 0, %p112;
	add.s32 	%r350, %r350, %r315;
$L__BB0_62:
	ld.param.u64 	%rd14, [_Z9max_abs_kPfS_Piiii_param_1];
	mad.lo.s32 	%r316, %r106, %r2, %r350;
	cvta.to.global.u64 	%rd10, %rd14;
	mul.wide.s32 	%rd11, %r316, 4;
	add.s64 	%rd12, %rd10, %rd11;
	st.global.f32 	[%rd12], %f31;
	add.s64 	%rd13, %rd1, %rd11;
	st.global.u32 	[%rd13], %r78;
$L__BB0_63:
	ret;
$L__BB0_64:
	abs.f32 	%f34, %f15;
	abs.f32 	%f36, %f33;
	max.f32 	%f38, %f34, %f36;
	setp.eq.f32 	%p40, %f38, %f36;
	setp.neu.f32 	%p41, %f34, %f36;
	and.pred  	%p116, %p40, %p41;
$L__BB0_65:
	selp.u32 	%r149, 1, 0, %p116;
	selp.f32 	%f39, %f33, %f15, %p116;
	st.shared.f32 	[%r330+-8], %f39;
	selp.f32 	%f40, %f18, %f17, %p116;
	cvt.rzi.s32.f32 	%r150, %f40;
	st.shared.u32 	[%r329+-8], %r150;
	not.pred 	%p42, %p116;
	selp.u32 	%r151, 1, 0, %p42;
	add.s32 	%r53, %r333, %r151;
	add.s32 	%r54, %r332, %r149;
	selp.b32 	%r152, 0, 4, %p116;
	add.s32 	%r55, %r51, %r152;
	ld.shared.f32 	%f19, [%r55];
	selp.b32 	%r153, 4, 0, %p116;
	add.s32 	%r56, %r52, %r153;
	ld.shared.f32 	%f41, [%r56];
	add.s32 	%r154, %r55, %r4;
	ld.shared.u32 	%r155, [%r154];
	cvt.rn.f32.s32 	%f21, %r155;
	add.s32 	%r156, %r56, %r4;
	ld.shared.u32 	%r157, [%r156];
	cvt.rn.f32.s32 	%f22, %r157;
	setp.eq.f32 	%p43, %f19, 0f00000000;
	setp.eq.f32 	%p44, %f41, 0f00000000;
	and.pred  	%p45, %p43, %p44;
	@%p45 bra 	$L__BB0_67;
	abs.f32 	%f42, %f19;
	abs.f32 	%f44, %f41;
	max.f32 	%f46, %f42, %f44;
	setp.eq.f32 	%p46, %f46, %f44;
	setp.neu.f32 	%p47, %f42, %f44;
	and.pred  	%p117, %p46, %p47;
	bra.uni 	$L__BB0_68;
$L__BB0_67:
	setp.lt.f32 	%p117, %f22, %f21;
$L__BB0_68:
	selp.u32 	%r158, 1, 0, %p117;
	selp.f32 	%f47, %f41, %f19, %p117;
	st.shared.f32 	[%r330+-4], %f47;
	selp.f32 	%f48, %f22, %f21, %p117;
	cvt.rzi.s32.f32 	%r159, %f48;
	st.shared.u32 	[%r329+-4], %r159;
	not.pred 	%p48, %p117;
	selp.u32 	%r160, 1, 0, %p48;
	add.s32 	%r57, %r53, %r160;
	add.s32 	%r58, %r54, %r158;
	selp.b32 	%r161, 0, 4, %p117;
	add.s32 	%r59, %r55, %r161;
	ld.shared.f32 	%f23, [%r59];
	selp.b32 	%r162, 4, 0, %p117;
	add.s32 	%r60, %r56, %r162;
	ld.shared.f32 	%f49, [%r60];
	add.s32 	%r163, %r59, %r4;
	ld.shared.u32 	%r164, [%r163];
	cvt.rn.f32.s32 	%f25, %r164;
	add.s32 	%r165, %r60, %r4;
	ld.shared.u32 	%r166, [%r165];
	cvt.rn.f32.s32 	%f26, %r166;
	setp.eq.f32 	%p49, %f23, 0f00000000;
	setp.eq.f32 	%p50, %f49, 0f00000000;
	and.pred  	%p51, %p49, %p50;
	@%p51 bra 	$L__BB0_70;
	abs.f32 	%f50, %f23;
	abs.f32 	%f52, %f49;
	max.f32 	%f54, %f50, %f52;
	setp.eq.f32 	%p52, %f54, %f52;
	setp.neu.f32 	%p53, %f50, %f52;
	and.pred  	%p118, %p52, %p53;
	bra.uni 	$L__BB0_71;
$L__BB0_70:
	setp.lt.f32 	%p118, %f26, %f25;
$L__BB0_71:
	selp.u32 	%r167, 1, 0, %p118;
	selp.f32 	%f55, %f49, %f23, %p118;
	st.shared.f32 	[%r330], %f55;
	selp.f32 	%f56, %f26, %f25, %p118;
	cvt.rzi.s32.f32 	%r168, %f56;
	st.shared.u32 	[%r329], %r168;
	not.pred 	%p54, %p118;
	selp.u32 	%r169, 1, 0, %p54;
	add.s32 	%r61, %r57, %r169;
	add.s32 	%r62, %r58, %r167;
	selp.b32 	%r170, 0, 4, %p118;
	add.s32 	%r171, %r59, %r170;
	ld.shared.f32 	%f27, [%r171];
	selp.b32 	%r172, 4, 0, %p118;
	add.s32 	%r173, %r60, %r172;
	ld.shared.f32 	%f57, [%r173];
	add.s32 	%r174, %r171, %r4;
	ld.shared.u32 	%r175, [%r174];
	cvt.rn.f32.s32 	%f29, %r175;
	add.s32 	%r176, %r173, %r4;
	ld.shared.u32 	%r177, [%r176];
	cvt.rn.f32.s32 	%f30, %r177;
	setp.eq.f32 	%p55, %f27, 0f00000000;
	setp.eq.f32 	%p56, %f57, 0f00000000;
	and.pred  	%p57, %p55, %p56;
	@%p57 bra 	$L__BB0_73;
	abs.f32 	%f58, %f27;
	abs.f32 	%f60, %f57;
	max.f32 	%f62, %f58, %f60;
	setp.eq.f32 	%p58, %f62, %f60;
	setp.neu.f32 	%p59, %f58, %f60;
	and.pred  	%p119, %p58, %p59;
	bra.uni 	$L__BB0_74;
$L__BB0_73:
	setp.lt.f32 	%p119, %f30, %f29;
$L__BB0_74:
	and.b32  	%r326, %r106, 2147483644;
	selp.u32 	%r178, 1, 0, %p119;
	selp.f32 	%f63, %f57, %f27, %p119;
	st.shared.f32 	[%r330+4], %f63;
	selp.f32 	%f64, %f30, %f29, %p119;
	cvt.rzi.s32.f32 	%r179, %f64;
	st.shared.u32 	[%r329+4], %r179;
	not.pred 	%p60, %p119;
	selp.u32 	%r180, 1, 0, %p60;
	add.s32 	%r333, %r61, %r180;
	add.s32 	%r332, %r62, %r178;
	add.s32 	%r331, %r331, 4;
	add.s32 	%r330, %r330, 16;
	add.s32 	%r329, %r329, 16;
	setp.eq.s32 	%p61, %r331, 0;
	@%p61 bra 	$L__BB0_24;
	bra.uni 	$L__BB0_22;

}


// ===== COMPILED SASS (sm_100) =====

	.target	sm_100

	.elftype	@"ET_EXEC"


//--------------------- .note.nv.tkinfo           --------------------------
	.section	.note.nv.tkinfo,"",@"SHT_NOTE"
	.sectionflags	@"SHF_NOTE_NV_TKINFO"
	.tkinfo
        /*0018*/ 	.word	0x00000002
        /*0030*/ 	.string	""
        /*0030*/ 	.string	"ptxas"
        /*0030*/ 	.string	"Cuda compilation tools, release 13.0, V13.0.88"
        /*0030*/ 	.string	"Build cuda_13.0.r13.0/compiler.36424714_0"
        /*0030*/ 	.string	"-arch sm_100 -m 64 "



//--------------------- .note.nv.cuinfo           --------------------------
	.section	.note.nv.cuinfo,"",@"SHT_NOTE"
	.sectionflags	@"SHF_NOTE_NV_CUINFO"
        /*0018*/ 	.short	0x0002
        /*001a*/ 	.short	0x0064
        /*001c*/ 	.short	0x0082
	.zero		2


//--------------------- .nv.info                  --------------------------
	.section	.nv.info,"",@"SHT_CUDA_INFO"
	.align	4


	//----- nvinfo : EIATTR_REGCOUNT
	.align		4
        /*0000*/ 	.byte	0x04, 0x2f
        /*0002*/ 	.short	(.L_1 - .L_0)
	.align		4
.L_0:
        /*0004*/ 	.word	index@(_Z9max_abs_kPfS_Piiii)
        /*0008*/ 	.word	0x00000020


	//----- nvinfo : EIATTR_FRAME_SIZE
	.align		4
.L_1:
        /*000c*/ 	.byte	0x04, 0x11
        /*000e*/ 	.short	(.L_3 - .L_2)
	.align		4
.L_2:
        /*0010*/ 	.word	index@(_Z9max_abs_kPfS_Piiii)
        /*0014*/ 	.word	0x00000000


	//----- nvinfo : EIATTR_MIN_STACK_SIZE
	.align		4
.L_3:
        /*0018*/ 	.byte	0x04, 0x12
        /*001a*/ 	.short	(.L_5 - .L_4)
	.align		4
.L_4:
        /*001c*/ 	.word	index@(_Z9max_abs_kPfS_Piiii)
        /*0020*/ 	.word	0x00000000
.L_5:


//--------------------- .nv.compat                --------------------------
	.section	.nv.compat,"",@"SHT_CUDA_COMPAT_INFO"
	.align	4
        /*0000*/ 	.byte	0x02, 0x09, 0x00, 0x00, 0x02, 0x02, 0x01, 0x00, 0x02, 0x05, 0x05, 0x00, 0x03, 0x07, 0x01, 0x01
        /*0010*/ 	.byte	0x02, 0x03, 0x00, 0x00, 0x02, 0x06, 0x01, 0x00, 0x04, 0x0b, 0x08, 0x00, 0x09, 0x00, 0x00, 0x00
        /*0020*/ 	.byte	0x00, 0x00, 0x00, 0x00


//--------------------- .nv.info._Z9max_abs_kPfS_Piiii --------------------------
	.section	.nv.info._Z9max_abs_kPfS_Piiii,"",@"SHT_CUDA_INFO"
	.sectionflags	@""
	.align	4


	//----- nvinfo : EIATTR_CUDA_API_VERSION
	.align		4
        /*0000*/ 	.byte	0x04, 0x37
        /*0002*/ 	.short	(.L_7 - .L_6)
.L_6:
        /*0004*/ 	.word	0x00000082


	//----- nvinfo : EIATTR_KPARAM_INFO
	.align		4
.L_7:
        /*0008*/ 	.byte	0x04, 0x17
        /*000a*/ 	.short	(.L_9 - .L_8)
.L_8:
        /*000c*/ 	.word	0x00000000
        /*0010*/ 	.short	0x0005
        /*0012*/ 	.short	0x0020
        /*0014*/ 	.byte	0x00, 0xf0, 0x11, 0x00


	//----- nvinfo : EIATTR_KPARAM_INFO
	.align		4
.L_9:
        /*0018*/ 	.byte	0x04, 0x17
        /*001a*/ 	.short	(.L_11 - .L_10)
.L_10:
        /*001c*/ 	.word	0x00000000
        /*0020*/ 	.short	0x0004
        /*0022*/ 	.short	0x001c
        /*0024*/ 	.byte	0x00, 0xf0, 0x11, 0x00


	//----- nvinfo : EIATTR_KPARAM_INFO
	.align		4
.L_11:
        /*0028*/ 	.byte	0x04, 0x17
        /*002a*/ 	.short	(.L_13 - .L_12)
.L_12:
        /*002c*/ 	.word	0x00000000
        /*0030*/ 	.short	0x0003
        /*0032*/ 	.short	0x0018
        /*0034*/ 	.byte	0x00, 0xf0, 0x11, 0x00


	//----- nvinfo : EIATTR_KPARAM_INFO
	.align		4
.L_13:
        /*0038*/ 	.byte	0x04, 0x17
        /*003a*/ 	.short	(.L_15 - .L_14)
.L_14:
        /*003c*/ 	.word	0x00000000
        /*0040*/ 	.short	0x0002
        /*0042*/ 	.short	0x0010
        /*0044*/ 	.byte	0x00, 0xf5, 0x21, 0x00


	//----- nvinfo : EIATTR_KPARAM_INFO
	.align		4
.L_15:
        /*0048*/ 	.byte	0x04, 0x17
        /*004a*/ 	.short	(.L_17 - .L_16)
.L_16:
        /*004c*/ 	.word	0x00000000
        /*0050*/ 	.short	0x0001
        /*0052*/ 	.short	0x0008
        /*0054*/ 	.byte	0x00, 0xf5, 0x21, 0x00


	//----- nvinfo : EIATTR_KPARAM_INFO
	.align		4
.L_17:
        /*0058*/ 	.byte	0x04, 0x17
        /*005a*/ 	.short	(.L_19 - .L_18)
.L_18:
        /*005c*/ 	.word	0x00000000
        /*0060*/ 	.short	0x0000
        /*0062*/ 	.short	0x0000
        /*0064*/ 	.byte	0x00, 0xf5, 0x21, 0x00


	//----- nvinfo : EIATTR_SPARSE_MMA_MASK
	.align		4
.L_19:
        /*0068*/ 	.byte	0x03, 0x50
        /*006a*/ 	.short	0x0000


	//----- nvinfo : EIATTR_MAXREG_COUNT
	.align		4
        /*006c*/ 	.byte	0x03, 0x1b
        /*006e*/ 	.short	0x00ff


	//----- nvinfo : EIATTR_NUM_BARRIERS
	.align		4
        /*0070*/ 	.byte	0x02, 0x4c
        /*0072*/ 	.byte	0x01
	.zero		1


	//----- nvinfo : EIATTR_MERCURY_ISA_VERSION
	.align		4
        /*0074*/ 	.byte	0x03, 0x5f
        /*0076*/ 	.short	0x0101


	//----- nvinfo : EIATTR_VRC_CTA_INIT_COUNT
	.align		4
        /*0078*/ 	.byte	0x02, 0x4a
	.zero		1
	.zero		1


	//----- nvinfo : EIATTR_EXIT_INSTR_OFFSETS
	.align		4
        /*007c*/ 	.byte	0x04, 0x1c
        /*007e*/ 	.short	(.L_21 - .L_20)


	//   ....[0]....
.L_20:
        /*0080*/ 	.word	0x00001c30


	//   ....[1]....
        /*0084*/ 	.word	0x00002230


	//----- nvinfo : EIATTR_CRS_STACK_SIZE
	.align		4
.L_21:
        /*0088*/ 	.byte	0x04, 0x1e
        /*008a*/ 	.short	(.L_23 - .L_22)
.L_22:
        /*008c*/ 	.word	0x00000000


	//----- nvinfo : EIATTR_CBANK_PARAM_SIZE
	.align		4
.L_23:
        /*0090*/ 	.byte	0x03, 0x19
        /*0092*/ 	.short	0x0024


	//----- nvinfo : EIATTR_PARAM_CBANK
	.align		4
        /*0094*/ 	.byte	0x04, 0x0a
        /*0096*/ 	.short	(.L_25 - .L_24)
	.align		4
.L_24:
        /*0098*/ 	.word	index@(.nv.constant0._Z9max_abs_kPfS_Piiii)
        /*009c*/ 	.short	0x0380
        /*009e*/ 	.short	0x0024


	//----- nvinfo : EIATTR_SW_WAR
	.align		4
.L_25:
        /*00a0*/ 	.byte	0x04, 0x36
        /*00a2*/ 	.short	(.L_27 - .L_26)
.L_26:
        /*00a4*/ 	.word	0x00000008
.L_27:


//--------------------- .nv.callgraph             --------------------------
	.section	.nv.callgraph,"",@"SHT_CUDA_CALLGRAPH"
	.align	4
	.sectionentsize	8
	.align		4
        /*0000*/ 	.word	0x00000000
	.align		4
        /*0004*/ 	.word	0xffffffff
	.align		4
        /*0008*/ 	.word	0x00000000
	.align		4
        /*000c*/ 	.word	0xfffffffe
	.align		4
        /*0010*/ 	.word	0x00000000
	.align		4
        /*0014*/ 	.word	0xfffffffd
	.align		4
        /*0018*/ 	.word	0x00000000
	.align		4
        /*001c*/ 	.word	0xfffffffc


//--------------------- .text._Z9max_abs_kPfS_Piiii --------------------------
	.section	.text._Z9max_abs_kPfS_Piiii,"ax",@progbits
	.align	128
        .global         _Z9max_abs_kPfS_Piiii
        .type           _Z9max_abs_kPfS_Piiii,@function
        .size           _Z9max_abs_kPfS_Piiii,(.L_x_24 - _Z9max_abs_kPfS_Piiii)
        .other          _Z9max_abs_kPfS_Piiii,@"STO_CUDA_ENTRY STV_DEFAULT"
_Z9max_abs_kPfS_Piiii:
.text._Z9max_abs_kPfS_Piiii:
[----:B------:R-:W-:Y:S01]  /*0000*/  LDC R1, c[0x0][0x37c] ;  /* 0x0000df00ff017b82 */ /* 0x000fe20000000800 */
[----:B------:R-:W0:Y:S07]  /*0010*/  S2R R0, SR_TID.X ;  /* 0x0000000000007919 */ /* 0x000e2e0000002100 */
[----:B------:R-:W1:Y:S01]  /*0020*/  S2UR UR7, SR_CTAID.X ;  /* 0x00000000000779c3 */ /* 0x000e620000002500 */
[----:B------:R-:W2:Y:S01]  /*0030*/  LDCU.64 UR8, c[0x0][0x358] ;  /* 0x00006b00ff0877ac */ /* 0x000ea20008000a00 */
[----:B------:R-:W-:-:S06]  /*0040*/  IMAD.MOV.U32 R11, RZ, RZ, RZ ;  /* 0x000000ffff0b7224 */ /* 0x000fcc00078e00ff */
[----:B------:R-:W3:Y:S08]  /*0050*/  LDC R3, c[0x0][0x39c] ;  /* 0x0000e700ff037b82 */ /* 0x000ef00000000800 */
[----:B------:R-:W4:Y:S01]  /*0060*/  S2UR UR5, SR_CgaCtaId ;  /* 0x00000000000579c3 */ /* 0x000f220000008800 */
[----:B-1----:R-:W-:-:S07]  /*0070*/  USHF.L.U32 UR4, UR7, 0xa, URZ ;  /* 0x0000000a07047899 */ /* 0x002fce00080006ff */
[----:B------:R-:W1:Y:S01]  /*0080*/  LDC R5, c[0x0][0x3a0] ;  /* 0x0000e800ff057b82 */ /* 0x000e620000000800 */
[----:B0-----:R-:W-:-:S04]  /*0090*/  LOP3.LUT R9, R0, UR4, RZ, 0xfc, !PT ;  /* 0x0000000400097c12 */ /* 0x001fc8000f8efcff */
[----:B---3--:R-:W-:-:S13]  /*00a0*/  ISETP.GE.U32.AND P0, PT, R9, R3, PT ;  /* 0x000000030900720c */ /* 0x008fda0003f06070 */
[----:B------:R-:W0:Y:S02]  /*00b0*/  @!P0 LDC.64 R6, c[0x0][0x380] ;  /* 0x0000e000ff068b82 */ /* 0x000e240000000a00 */
[----:B0-----:R-:W-:-:S05]  /*00c0*/  @!P0 IMAD.WIDE.U32 R6, R9, 0x4, R6 ;  /* 0x0000000409068825 */ /* 0x001fca00078e0006 */
[----:B--2---:R0:W5:Y:S01]  /*00d0*/  @!P0 LDG.E R11, desc[UR8][R6.64] ;  /* 0x00000008060b8981 */ /* 0x004162000c1e1900 */
[----:B------:R-:W2:Y:S01]  /*00e0*/  LDCU UR6, c[0x0][0x39c] ;  /* 0x00007380ff0677ac */ /* 0x000ea20008000800 */
[----:B-1----:R-:W-:Y:S01]  /*00f0*/  IMAD R2, R0, R5, RZ ;  /* 0x0000000500027224 */ /* 0x002fe200078e02ff */
[----:B------:R-:W-:Y:S01]  /*0100*/  BSSY.RECONVERGENT B0, `(.L_x_0) ;  /* 0x000000e000007945 */ /* 0x000fe20003800200 */
[----:B------:R-:W-:Y:S02]  /*0110*/  UMOV UR4, 0x400 ;  /* 0x0000040000047882 */ /* 0x000fe40000000000 */
[----:B----4-:R-:W-:-:S06]  /*0120*/  ULEA UR4, UR5, UR4, 0x18 ;  /* 0x0000000405047291 */ /* 0x010fcc000f8ec0ff */
[----:B------:R-:W-:-:S05]  /*0130*/  LEA R2, R2, UR4, 0x2 ;  /* 0x0000000402027c11 */ /* 0x000fca000f8e10ff */
[----:B------:R-:W-:Y:S02]  /*0140*/  IMAD R13, R5, 0x1000, R2 ;  /* 0x00001000050d7824 */ /* 0x000fe400078e0202 */
[----:B--2---:R-:W-:Y:S01]  /*0150*/  IMAD.U32 R4, RZ, RZ, UR6 ;  /* 0x00000006ff047e24 */ /* 0x004fe2000f8e00ff */
[----:B0-----:R-:W-:Y:S06]  /*0160*/  @P0 BRA `(.L_x_1) ;  /* 0x00000000001c0947 */ /* 0x001fec0003800000 */
[----:B------:R-:W0:Y:S01]  /*0170*/  LDCU UR5, c[0x0][0x398] ;  /* 0x00007300ff0577ac */ /* 0x000e220008000800 */
[----:B------:R-:W-:Y:S01]  /*0180*/  IMAD.MOV.U32 R4, RZ, RZ, R9 ;  /* 0x000000ffff047224 */ /* 0x000fe200078e0009 */
[----:B0-----:R-:W-:-:S09]  /*0190*/  UISETP.NE.AND UP0, UPT, UR5, URZ, UPT ;  /* 0x000000ff0500728c */ /* 0x001fd2000bf05270 */
[----:B------:R-:W-:Y:S05]  /*01a0*/  BRA.U UP0, `(.L_x_1) ;  /* 0x00000001000c7547 */ /* 0x000fea000b800000 */
[----:B------:R-:W0:Y:S02]  /*01b0*/  LDC.64 R6, c[0x0][0x390] ;  /* 0x0000e400ff067b82 */ /* 0x000e240000000a00 */
[----:B0-----:R-:W-:-:S05]  /*01c0*/  IMAD.WIDE.U32 R6, R9, 0x4, R6 ;  /* 0x0000000409067825 */ /* 0x001fca00078e0006 */
[----:B------:R0:W5:Y:S02]  /*01d0*/  LDG.E R4, desc[UR8][R6.64] ;  /* 0x0000000806047981 */ /* 0x000164000c1e1900 */
.L_x_1:
[----:B------:R-:W-:Y:S05]  /*01e0*/  BSYNC.RECONVERGENT B0 ;  /* 0x0000000000007941 */ /* 0x000fea0003800200 */
.L_x_0:
[----:B-----5:R1:W-:Y:S01]  /*01f0*/  STS [R2], R11 ;  /* 0x0000000b02007388 */ /* 0x0203e20000000800 */
[----:B------:R-:W-:-:S03]  /*0200*/  ISETP.GE.AND P0, PT, R5, 0x2, PT ;  /* 0x000000020500780c */ /* 0x000fc60003f06270 */
[----:B------:R1:W-:Y:S10]  /*0210*/  STS [R13], R4 ;  /* 0x000000040d007388 */ /* 0x0003f40000000800 */
[----:B-1----:R-:W-:Y:S05]  /*0220*/  @!P0 BRA `(.L_x_2) ;  /* 0x0000000000fc8947 */ /* 0x002fea0003800000 */
[----:B------:R-:W-:Y:S02]  /*0230*/  VIADD R4, R5, 0xfffffffe ;  /* 0xfffffffe05047836 */ /* 0x000fe40000000000 */
[----:B0-----:R-:W-:-:S03]  /*0240*/  IMAD.MOV.U32 R7, RZ, RZ, 0x1 ;  /* 0x00000001ff077424 */ /* 0x001fc600078e00ff */
[----:B------:R-:W-:Y:S01]  /*0250*/  ISETP.GE.U32.AND P0, PT, R4, 0x7, PT ;  /* 0x000000070400780c */ /* 0x000fe20003f06070 */
[----:B------:R-:W-:-:S05]  /*0260*/  VIADD R4, R5, 0xffffffff ;  /* 0xffffffff05047836 */ /* 0x000fca0000000000 */
[----:B------:R-:W-:-:S07]  /*0270*/  LOP3.LUT R11, R4, 0x7, RZ, 0xc0, !PT ;  /* 0x00000007040b7812 */ /* 0x000fce00078ec0ff */
[----:B------:R-:W-:Y:S05]  /*0280*/  @!P0 BRA `(.L_x_3) ;  /* 0x0000000000608947 */ /* 0x000fea0003800000 */
[----:B------:R-:W-:Y:S01]  /*0290*/  HFMA2 R7, -RZ, RZ, 0, 5.9604644775390625e-08 ;  /* 0x00000001ff077431 */ /* 0x000fe200000001ff */
[----:B------:R-:W-:-:S07]  /*02a0*/  LOP3.LUT R6, R4, 0xfffffff8, RZ, 0xc0, !PT ;  /* 0xfffffff804067812 */ /* 0x000fce00078ec0ff */
.L_x_4:
[C---:B0-----:R-:W-:Y:S02]  /*02b0*/  IMAD R8, R7.reuse, 0x4, R2 ;  /* 0x0000000407087824 */ /* 0x041fe400078e0202 */
[----:B------:R-:W-:Y:S02]  /*02c0*/  VIADD R9, R7, 0x7 ;  /* 0x0000000707097836 */ /* 0x000fe40000000000 */
[----:B------:R-:W-:Y:S01]  /*02d0*/  IMAD R10, R5, 0x1000, R8 ;  /* 0x00001000050a7824 */ /* 0x000fe200078e0208 */
[----:B------:R0:W-:Y:S01]  /*02e0*/  STS [R8], RZ ;  /* 0x000000ff08007388 */ /* 0x0001e20000000800 */
[----:B------:R-:W-:Y:S01]  /*02f0*/  VIADD R7, R7, 0x8 ;  /* 0x0000000807077836 */ /* 0x000fe20000000000 */
[----:B------:R-:W-:Y:S02]  /*0300*/  ISETP.NE.AND P0, PT, R9, R6, PT ;  /* 0x000000060900720c */ /* 0x000fe40003f05270 */
[----:B------:R0:W-:Y:S04]  /*0310*/  STS [R10], R3 ;  /* 0x000000030a007388 */ /* 0x0001e80000000800 */
[----:B------:R0:W-:Y:S04]  /*0320*/  STS [R8+0x4], RZ ;  /* 0x000004ff08007388 */ /* 0x0001e80000000800 */
[----:B------:R0:W-:Y:S04]  /*0330*/  STS [R10+0x4], R3 ;  /* 0x000004030a007388 */ /* 0x0001e80000000800 */
        /* <DEDUP_REMOVED lines=11> */
[----:B------:R0:W-:Y:S01]  /*03f0*/  STS [R10+0x1c], R3 ;  /* 0x00001c030a007388 */ /* 0x0001e20000000800 */
[----:B------:R-:W-:Y:S05]  /*0400*/  @P0 BRA `(.L_x_4) ;  /* 0xfffffffc00a80947 */ /* 0x000fea000383ffff */
.L_x_3:
[----:B------:R-:W-:-:S13]  /*0410*/  ISETP.NE.AND P0, PT, R11, RZ, PT ;  /* 0x000000ff0b00720c */ /* 0x000fda0003f05270 */
[----:B------:R-:W-:Y:S05]  /*0420*/  @!P0 BRA `(.L_x_2) ;  /* 0x00000000007c8947 */ /* 0x000fea0003800000 */
[----:B------:R-:W-:Y:S02]  /*0430*/  ISETP.GE.U32.AND P0, PT, R11, 0x4, PT ;  /* 0x000000040b00780c */ /* 0x000fe40003f06070 */
[----:B------:R-:W-:-:S04]  /*0440*/  LOP3.LUT R9, R4, 0x3, RZ, 0xc0, !PT ;  /* 0x0000000304097812 */ /* 0x000fc800078ec0ff */
[----:B------:R-:W-:-:S07]  /*0450*/  ISETP.NE.AND P1, PT, R9, RZ, PT ;  /* 0x000000ff0900720c */ /* 0x000fce0003f25270 */
[----:B------:R-:W-:Y:S06]  /*0460*/  @!P0 BRA `(.L_x_5) ;  /* 0x00000000002c8947 */ /* 0x000fec0003800000 */
[C---:B------:R-:W-:Y:S01]  /*0470*/  IMAD R6, R7.reuse, 0x4, R2 ;  /* 0x0000000407067824 */ /* 0x040fe200078e0202 */
[----:B------:R-:W-:-:S03]  /*0480*/  IADD3 R7, PT, PT, R7, 0x4, RZ ;  /* 0x0000000407077810 */ /* 0x000fc60007ffe0ff */
[----:B0-----:R-:W-:Y:S01]  /*0490*/  IMAD R8, R5, 0x1000, R6 ;  /* 0x0000100005087824 */ /* 0x001fe200078e0206 */
[----:B------:R1:W-:Y:S04]  /*04a0*/  STS [R6], RZ ;  /* 0x000000ff06007388 */ /* 0x0003e80000000800 */
[----:B------:R1:W-:Y:S04]  /*04b0*/  STS [R8], R3 ;  /* 0x0000000308007388 */ /* 0x0003e80000000800 */
[----:B------:R1:W-:Y:S04]  /*04c0*/  STS [R6+0x4], RZ ;  /* 0x000004ff06007388 */ /* 0x0003e80000000800 */
[----:B------:R1:W-:Y:S04]  /*04d0*/  STS [R8+0x4], R3 ;  /* 0x0000040308007388 */ /* 0x0003e80000000800 */
[----:B------:R1:W-:Y:S04]  /*04e0*/  STS [R6+0x8], RZ ;  /* 0x000008ff06007388 */ /* 0x0003e80000000800 */
[----:B------:R1:W-:Y:S04]  /*04f0*/  STS [R8+0x8], R3 ;  /* 0x0000080308007388 */ /* 0x0003e80000000800 */
[----:B------:R1:W-:Y:S04]  /*0500*/  STS [R6+0xc], RZ ;  /* 0x00000cff06007388 */ /* 0x0003e80000000800 */
[----:B------:R1:W-:Y:S02]  /*0510*/  STS [R8+0xc], R3 ;  /* 0x00000c0308007388 */ /* 0x0003e40000000800 */
.L_x_5:
[----:B------:R-:W-:Y:S05]  /*0520*/  @!P1 BRA `(.L_x_2) ;  /* 0x00000000003c9947 */ /* 0x000fea0003800000 */
[----:B------:R-:W-:Y:S02]  /*0530*/  ISETP.NE.AND P0, PT, R9, 0x1, PT ;  /* 0x000000010900780c */ /* 0x000fe40003f05270 */
[----:B------:R-:W-:-:S04]  /*0540*/  LOP3.LUT R4, R4, 0x1, RZ, 0xc0, !PT ;  /* 0x0000000104047812 */ /* 0x000fc800078ec0ff */
[----:B------:R-:W-:-:S07]  /*0550*/  ISETP.NE.U32.AND P1, PT, R4, 0x1, PT ;  /* 0x000000010400780c */ /* 0x000fce0003f25070 */
[----:B------:R-:W-:Y:S06]  /*0560*/  @!P0 BRA `(.L_x_6) ;  /* 0x00000000001c8947 */ /* 0x000fec0003800000 */
[C---:B------:R-:W-:Y:S02]  /*0570*/  IMAD R4, R7.reuse, 0x4, R2 ;  /* 0x0000000407047824 */ /* 0x040fe400078e0202 */
[----:B------:R-:W-:Y:S02]  /*0580*/  VIADD R7, R7, 0x2 ;  /* 0x0000000207077836 */ /* 0x000fe40000000000 */
[----:B-1----:R-:W-:Y:S01]  /*0590*/  IMAD R6, R5, 0x1000, R4 ;  /* 0x0000100005067824 */ /* 0x002fe200078e0204 */
[----:B------:R2:W-:Y:S04]  /*05a0*/  STS [R4], RZ ;  /* 0x000000ff04007388 */ /* 0x0005e80000000800 */
[----:B------:R2:W-:Y:S04]  /*05b0*/  STS [R6], R3 ;  /* 0x0000000306007388 */ /* 0x0005e80000000800 */
[----:B------:R2:W-:Y:S04]  /*05c0*/  STS [R4+0x4], RZ ;  /* 0x000004ff04007388 */ /* 0x0005e80000000800 */
[----:B------:R2:W-:Y:S02]  /*05d0*/  STS [R6+0x4], R3 ;  /* 0x0000040306007388 */ /* 0x0005e40000000800 */
.L_x_6:
[----:B--2---:R-:W-:-:S04]  /*05e0*/  @!P1 IMAD R4, R7, 0x4, R2 ;  /* 0x0000000407049824 */ /* 0x004fc800078e0202 */
[----:B-1----:R-:W-:Y:S01]  /*05f0*/  @!P1 IMAD R6, R5, 0x1000, R4 ;  /* 0x0000100005069824 */ /* 0x002fe200078e0204 */
[----:B------:R2:W-:Y:S04]  /*0600*/  @!P1 STS [R4], RZ ;  /* 0x000000ff04009388 */ /* 0x0005e80000000800 */
[----:B------:R2:W-:Y:S02]  /*0610*/  @!P1 STS [R6], R3 ;  /* 0x0000000306009388 */ /* 0x0005e40000000800 */
.L_x_2:
[----:B------:R-:W-:Y:S01]  /*0620*/  BAR.SYNC.DEFER_BLOCKING 0x0 ;  /* 0x0000000000007b1d */ /* 0x000fe20000010000 */
[----:B------:R-:W-:Y:S01]  /*0630*/  IMAD.SHL.U32 R0, R0, 0x4, RZ ;  /* 0x0000000400007824 */ /* 0x000fe200078e00ff */
[C---:B------:R-:W-:Y:S02]  /*0640*/  LOP3.LUT R16, R5.reuse, 0x3, RZ, 0xc0, !PT ;  /* 0x0000000305107812 */ /* 0x040fe400078ec0ff */
[C---:B012---:R-:W-:Y:S02]  /*0650*/  LOP3.LUT R3, R5.reuse, 0x7ffffffc, RZ, 0xc0, !PT ;  /* 0x7ffffffc05037812 */ /* 0x047fe400078ec0ff */
[----:B------:R-:W-:Y:S01]  /*0660*/  LOP3.LUT R4, R0, 0x2000, RZ, 0xfc, !PT ;  /* 0x0000200000047812 */ /* 0x000fe200078efcff */
[----:B------:R-:W-:Y:S01]  /*0670*/  VIADD R17, R16, 0xffffffff ;  /* 0xffffffff10117836 */ /* 0x000fe20000000000 */
[----:B------:R-:W-:Y:S02]  /*0680*/  LOP3.LUT R0, R0, 0x3000, RZ, 0xfc, !PT ;  /* 0x0000300000007812 */ /* 0x000fe400078efcff */
[----:B------:R-:W-:Y:S01]  /*0690*/  LOP3.LUT R15, R5, 0x7, RZ, 0xc0, !PT ;  /* 0x00000007050f7812 */ /* 0x000fe200078ec0ff */
[-C--:B------:R-:W-:Y:S01]  /*06a0*/  IMAD R4, R4, R5.reuse, UR4 ;  /* 0x0000000404047e24 */ /* 0x080fe2000f8e0205 */
[----:B------:R-:W-:Y:S01]  /*06b0*/  IADD3 R3, PT, PT, -R3, RZ, RZ ;  /* 0x000000ff03037210 */ /* 0x000fe20007ffe1ff */
[----:B------:R-:W-:Y:S01]  /*06c0*/  IMAD R6, R0, R5, UR4 ;  /* 0x0000000400067e24 */ /* 0x000fe2000f8e0205 */
[----:B------:R-:W-:Y:S01]  /*06d0*/  LOP3.LUT R0, R5, 0x1, RZ, 0xc0, !PT ;  /* 0x0000000105007812 */ /* 0x000fe200078ec0ff */
[----:B------:R-:W-:Y:S01]  /*06e0*/  VIADD R4, R4, 0x8 ;  /* 0x0000000804047836 */ /* 0x000fe20000000000 */
[----:B------:R-:W-:Y:S01]  /*06f0*/  UMOV UR4, 0x200 ;  /* 0x0000020000047882 */ /* 0x000fe20000000000 */
[----:B------:R-:W-:-:S07]  /*0700*/  VIADD R5, R6, 0x8 ;  /* 0x0000000806057836 */ /* 0x000fce0000000000 */
.L_x_17:
[----:B0-----:R-:W0:Y:S01]  /*0710*/  S2R R7, SR_TID.X ;  /* 0x0000000000077919 */ /* 0x001e220000002100 */
[----:B------:R-:W-:Y:S01]  /*0720*/  BSSY.RECONVERGENT B0, `(.L_x_7) ;  /* 0x0000148000007945 */ /* 0x000fe20003800200 */
[----:B0-----:R-:W-:-:S13]  /*0730*/  ISETP.GE.U32.AND P0, PT, R7, UR4, PT ;  /* 0x0000000407007c0c */ /* 0x001fda000bf06070 */
[----:B-1234-:R-:W-:Y:S05]  /*0740*/  @P0 BRA `(.L_x_8) ;  /* 0x0000001400140947 */ /* 0x01efea0003800000 */
[----:B------:R-:W0:Y:S02]  /*0750*/  LDCU UR5, c[0x0][0x3a0] ;  /* 0x00007400ff0577ac */ /* 0x000e240008000800 */
[----:B0-----:R-:W-:-:S05]  /*0760*/  IMAD.U32 R6, RZ, RZ, UR5 ;  /* 0x00000005ff067e24 */ /* 0x001fca000f8e00ff */
[----:B------:R-:W-:-:S13]  /*0770*/  ISETP.GE.AND P0, PT, R6, 0x1, PT ;  /* 0x000000010600780c */ /* 0x000fda0003f06270 */
[----:B------:R-:W-:Y:S05]  /*0780*/  @!P0 BRA `(.L_x_8) ;  /* 0x0000001400048947 */ /* 0x000fea0003800000 */
[----:B------:R-:W0:Y:S01]  /*0790*/  LDCU UR5, c[0x0][0x3a0] ;  /* 0x00007400ff0577ac */ /* 0x000e220008000800 */
[----:B------:R-:W-:Y:S01]  /*07a0*/  ISETP.GE.U32.AND P0, PT, R6, 0x4, PT ;  /* 0x000000040600780c */ /* 0x000fe20003f06070 */
[----:B------:R-:W-:Y:S01]  /*07b0*/  IMAD.MOV.U32 R12, RZ, RZ, RZ ;  /* 0x000000ffff0c7224 */ /* 0x000fe200078e00ff */
[----:B------:R-:W-:Y:S01]  /*07c0*/  CS2R R8, SRZ ;  /* 0x0000000000087805 */ /* 0x000fe2000001ff00 */
[----:B0-----:R-:W-:-:S04]  /*07d0*/  IMAD R7, R7, UR5, RZ ;  /* 0x0000000507077c24 */ /* 0x001fc8000f8e02ff */
[----:B------:R-:W-:-:S06]  /*07e0*/  IMAD R7, R6, UR4, R7 ;  /* 0x0000000406077c24 */ /* 0x000fcc000f8e0207 */
[----:B------:R-:W-:Y:S05]  /*07f0*/  @!P0 BRA `(.L_x_9) ;  /* 0x0000000400ec8947 */ /* 0x000fea0003800000 */
[----:B------:R-:W0:Y:S01]  /*0800*/  S2UR UR6, SR_CgaCtaId ;  /* 0x00000000000679c3 */ /* 0x000e220000008800 */
[----:B------:R-:W-:Y:S02]  /*0810*/  LOP3.LUT R12, R6, 0x7ffffffc, RZ, 0xc0, !PT ;  /* 0x7ffffffc060c7812 */ /* 0x000fe400078ec0ff */
[----:B------:R-:W-:Y:S01]  /*0820*/  CS2R R8, SRZ ;  /* 0x0000000000087805 */ /* 0x000fe2000001ff00 */
[----:B------:R-:W-:Y:S01]  /*0830*/  IMAD.MOV.U32 R13, RZ, RZ, R5 ;  /* 0x000000ffff0d7224 */ /* 0x000fe200078e0005 */
[----:B------:R-:W-:Y:S01]  /*0840*/  MOV R14, R4 ;  /* 0x00000004000e7202 */ /* 0x000fe20000000f00 */
[----:B------:R-:W-:Y:S01]  /*0850*/  IMAD.MOV.U32 R10, RZ, RZ, R3 ;  /* 0x000000ffff0a7224 */ /* 0x000fe200078e0003 */
[----:B------:R-:W-:Y:S01]  /*0860*/  UMOV UR5, 0x400 ;  /* 0x0000040000057882 */ /* 0x000fe20000000000 */
[----:B------:R-:W1:Y:S01]  /*0870*/  LDC R11, c[0x0][0x3a0] ;  /* 0x0000e800ff0b7b82 */ /* 0x000e620000000800 */
[----:B0-----:R-:W-:-:S12]  /*0880*/  ULEA UR5, UR6, UR5, 0x18 ;  /* 0x0000000506057291 */ /* 0x001fd8000f8ec0ff */
.L_x_10:
[----:B------:R-:W-:Y:S02]  /*0890*/  IMAD.IADD R19, R7, 0x1, R8 ;  /* 0x0000000107137824 */ /* 0x000fe400078e0208 */
[----:B------:R-:W-:Y:S02]  /*08a0*/  IMAD R25, R9, 0x4, R2 ;  /* 0x0000000409197824 */ /* 0x000fe400078e0202 */
[----:B-1----:R-:W-:Y:S01]  /*08b0*/  IMAD.MOV.U32 R6, RZ, RZ, R11 ;  /* 0x000000ffff067224 */ /* 0x002fe200078e000b */
[----:B------:R-:W-:Y:S01]  /*08c0*/  LEA R19, R19, UR5, 0x2 ;  /* 0x0000000513137c11 */ /* 0x000fe2000f8e10ff */
[----:B------:R-:W-:Y:S01]  /*08d0*/  VIADD R10, R10, 0x4 ;  /* 0x000000040a0a7836 */ /* 0x000fe20000000000 */
[----:B------:R-:W-:Y:S01]  /*08e0*/  LDS R18, [R25] ;  /* 0x0000000019127984 */ /* 0x000fe20000000800 */
[C---:B------:R-:W-:Y:S02]  /*08f0*/  IMAD R20, R6.reuse, 0x1000, R25 ;  /* 0x0000100006147824 */ /* 0x040fe400078e0219 */
[----:B------:R-:W-:Y:S01]  /*0900*/  IMAD R21, R6, 0x1000, R19 ;  /* 0x0000100006157824 */ /* 0x000fe200078e0213 */
[----:B------:R-:W0:Y:S04]  /*0910*/  LDS R23, [R19] ;  /* 0x0000000013177984 */ /* 0x000e280000000800 */
[----:B------:R-:W1:Y:S04]  /*0920*/  LDS R20, [R20] ;  /* 0x0000000014147984 */ /* 0x000e680000000800 */
[----:B------:R-:W2:Y:S01]  /*0930*/  LDS R21, [R21] ;  /* 0x0000000015157984 */ /* 0x000ea20000000800 */
[----:B0-----:R-:W-:-:S04]  /*0940*/  FSETP.NEU.AND P0, PT, R23, RZ, PT ;  /* 0x000000ff1700720b */ /* 0x001fc80003f0d000 */
[----:B------:R-:W-:Y:S02]  /*0950*/  FSETP.NEU.OR P0, PT, R18, RZ, P0 ;  /* 0x000000ff1200720b */ /* 0x000fe4000070d400 */
[----:B-1----:R-:W-:Y:S02]  /*0960*/  I2FP.F32.S32 R24, R20 ;  /* 0x0000001400187245 */ /* 0x002fe40000201400 */
[----:B--2---:R-:W-:Y:S01]  /*0970*/  I2FP.F32.S32 R27, R21 ;  /* 0x00000015001b7245 */ /* 0x004fe20000201400 */
[----:B------:R-:W-:Y:S01]  /*0980*/  VIADD R21, R19, 0x4 ;  /* 0x0000000413157836 */ /* 0x000fe20000000000 */
[----:B------:R-:W-:-:S07]  /*0990*/  LEA R20, R9, R2, 0x2 ;  /* 0x0000000209147211 */ /* 0x000fce00078e10ff */
[CC--:B------:R-:W-:Y:S02]  /*09a0*/  @P0 FSETP.NEU.AND P1, PT, |R18|.reuse, |R23|.reuse, PT ;  /* 0x400000171200020b */ /* 0x0c0fe40003f2d200 */
[-C--:B------:R-:W-:Y:S02]  /*09b0*/  @P0 FMNMX R22, |R18|, |R23|.reuse, !PT ;  /* 0x4000001712160209 */ /* 0x080fe40007800200 */
[----:B------:R-:W-:Y:S02]  /*09c0*/  @!P0 FSETP.LT.AND P4, PT, R27, R24, PT ;  /* 0x000000181b00820b */ /* 0x000fe40003f81000 */
[----:B------:R-:W-:-:S04]  /*09d0*/  @P0 FSETP.EQ.AND P4, PT, R22, |R23|, P1 ;  /* 0x400000171600020b */ /* 0x000fc80000f82000 */
[----:B------:R-:W-:Y:S02]  /*09e0*/  FSEL R22, R27, R24, P4 ;  /* 0x000000181b167208 */ /* 0x000fe40002000000 */
[----:B------:R-:W-:Y:S01]  /*09f0*/  FSEL R27, R23, R18, P4 ;  /* 0x00000012171b7208 */ /* 0x000fe20002000000 */
[----:B------:R-:W-:-:S03]  /*0a00*/  VIADD R23, R20, 0x4 ;  /* 0x0000000414177836 */ /* 0x000fc60000000000 */
[----:B------:R-:W0:Y:S01]  /*0a10*/  F2I.TRUNC.NTZ R22, R22 ;  /* 0x0000001600167305 */ /* 0x000e22000020f100 */
[----:B------:R-:W-:Y:S02]  /*0a20*/  STS [R14+-0x8], R27 ;  /* 0xfffff81b0e007388 */ /* 0x000fe40000000800 */
[----:B------:R-:W-:Y:S02]  /*0a30*/  @!P4 IMAD.MOV R21, RZ, RZ, R19 ;  /* 0x000000ffff15c224 */ /* 0x000fe400078e0213 */
[----:B------:R-:W-:Y:S02]  /*0a40*/  @P4 IMAD.MOV R23, RZ, RZ, R20 ;  /* 0x000000ffff174224 */ /* 0x000fe400078e0214 */
[C---:B------:R-:W-:Y:S02]  /*0a50*/  IMAD R20, R6.reuse, 0x1000, R21 ;  /* 0x0000100006147824 */ /* 0x040fe400078e0215 */
[----:B------:R-:W-:Y:S01]  /*0a60*/  IMAD R19, R6, 0x1000, R23 ;  /* 0x0000100006137824 */ /* 0x000fe200078e0217 */
[----:B0-----:R-:W-:Y:S04]  /*0a70*/  STS [R13+-0x8], R22 ;  /* 0xfffff8160d007388 */ /* 0x001fe80000000800 */
[----:B------:R-:W0:Y:S04]  /*0a80*/  LDS R25, [R21] ;  /* 0x0000000015197984 */ /* 0x000e280000000800 */
[----:B------:R-:W1:Y:S04]  /*0a90*/  LDS R18, [R23] ;  /* 0x0000000017127984 */ /* 0x000e680000000800 */
[----:B------:R-:W2:Y:S04]  /*0aa0*/  LDS R19, [R19] ;  /* 0x0000000013137984 */ /* 0x000ea80000000800 */
[----:B------:R-:W3:Y:S01]  /*0ab0*/  LDS R20, [R20] ;  /* 0x0000000014147984 */ /* 0x000ee20000000800 */
[----:B0-----:R-:W-:-:S04]  /*0ac0*/  FSETP.NEU.AND P1, PT, R25, RZ, PT ;  /* 0x000000ff1900720b */ /* 0x001fc80003f2d000 */
[----:B-1----:R-:W-:Y:S02]  /*0ad0*/  FSETP.EQ.AND P1, PT, R18, RZ, !P1 ;  /* 0x000000ff1200720b */ /* 0x002fe40004f22000 */
[----:B--2---:R-:W-:Y:S02]  /*0ae0*/  I2FP.F32.S32 R24, R19 ;  /* 0x0000001300187245 */ /* 0x004fe40000201400 */
[----:B------:R-:W-:Y:S02]  /*0af0*/  IADD3 R19, PT, PT, R21, 0x4, RZ ;  /* 0x0000000415137810 */ /* 0x000fe40007ffe0ff */
[----:B---3--:R-:W-:-:S07]  /*0b00*/  I2FP.F32.S32 R27, R20 ;  /* 0x00000014001b7245 */ /* 0x008fce0000201400 */
[CC--:B------:R-:W-:Y:S02]  /*0b10*/  @!P1 FSETP.NEU.AND P0, PT, |R18|.reuse, |R25|.reuse, PT ;  /* 0x400000191200920b */ /* 0x0c0fe40003f0d200 */
[----:B------:R-:W-:-:S04]  /*0b20*/  @!P1 FMNMX R22, |R18|, |R25|, !PT ;  /* 0x4000001912169209 */ /* 0x000fc80007800200 */
[----:B------:R-:W-:Y:S02]  /*0b30*/  @!P1 FSETP.EQ.AND P0, PT, R22, |R25|, P0 ;  /* 0x400000191600920b */ /* 0x000fe40000702000 */
[----:B------:R-:W-:-:S04]  /*0b40*/  @P1 FSETP.LT.AND P0, PT, R27, R24, PT ;  /* 0x000000181b00120b */ /* 0x000fc80003f01000 */
[----:B------:R-:W-:Y:S02]  /*0b50*/  FSEL R22, R27, R24, P0 ;  /* 0x000000181b167208 */ /* 0x000fe40000000000 */
[----:B------:R-:W-:Y:S01]  /*0b60*/  FSEL R27, R25, R18, P0 ;  /* 0x00000012191b7208 */ /* 0x000fe20000000000 */
[----:B------:R-:W-:-:S03]  /*0b70*/  VIADD R25, R23, 0x4 ;  /* 0x0000000417197836 */ /* 0x000fc60000000000 */
[----:B------:R-:W0:Y:S01]  /*0b80*/  F2I.TRUNC.NTZ R22, R22 ;  /* 0x0000001600167305 */ /* 0x000e22000020f100 */
[----:B------:R1:W-:Y:S02]  /*0b90*/  STS [R14+-0x4], R27 ;  /* 0xfffffc1b0e007388 */ /* 0x0003e40000000800 */
[----:B------:R-:W-:Y:S02]  /*0ba0*/  @!P0 IMAD.MOV R19, RZ, RZ, R21 ;  /* 0x000000ffff138224 */ /* 0x000fe400078e0215 */
[----:B------:R-:W-:Y:S02]  /*0bb0*/  @P0 IMAD.MOV R25, RZ, RZ, R23 ;  /* 0x000000ffff190224 */ /* 0x000fe400078e0217 */
[C---:B------:R-:W-:Y:S02]  /*0bc0*/  IMAD R23, R6.reuse, 0x1000, R19 ;  /* 0x0000100006177824 */ /* 0x040fe400078e0213 */
[----:B------:R-:W-:Y:S02]  /*0bd0*/  IMAD R20, R6, 0x1000, R25 ;  /* 0x0000100006147824 */ /* 0x000fe400078e0219 */
[----:B-1----:R-:W-:Y:S01]  /*0be0*/  VIADD R27, R19, 0x4 ;  /* 0x00000004131b7836 */ /* 0x002fe20000000000 */
        /* <DEDUP_REMOVED lines=15> */
[----:B------:R-:W-:-:S04]  /*0ce0*/  FSEL R21, R21, R18, P1 ;  /* 0x0000001215157208 */ /* 0x000fc80000800000 */
[----:B------:R-:W0:Y:S01]  /*0cf0*/  F2I.TRUNC.NTZ R22, R22 ;  /* 0x0000001600167305 */ /* 0x000e22000020f100 */
[----:B------:R-:W-:Y:S02]  /*0d00*/  STS [R14], R21 ;  /* 0x000000150e007388 */ /* 0x000fe40000000800 */
[----:B------:R-:W-:Y:S02]  /*0d10*/  @!P1 IMAD.MOV R27, RZ, RZ, R19 ;  /* 0x000000ffff1b9224 */ /* 0x000fe400078e0213 */
[----:B------:R-:W-:Y:S02]  /*0d20*/  @P1 IMAD.MOV R23, RZ, RZ, R25 ;  /* 0x000000ffff171224 */ /* 0x000fe400078e0219 */
[C---:B------:R-:W-:Y:S02]  /*0d30*/  IMAD R24, R6.reuse, 0x1000, R27 ;  /* 0x0000100006187824 */ /* 0x040fe400078e021b */
[----:B------:R-:W-:Y:S01]  /*0d40*/  IMAD R20, R6, 0x1000, R23 ;  /* 0x0000100006147824 */ /* 0x000fe200078e0217 */
[----:B0-----:R-:W-:Y:S04]  /*0d50*/  STS [R13], R22 ;  /* 0x000000160d007388 */ /* 0x001fe80000000800 */
[----:B------:R-:W0:Y:S04]  /*0d60*/  LDS R18, [R27] ;  /* 0x000000001b127984 */ /* 0x000e280000000800 */
[----:B------:R-:W1:Y:S04]  /*0d70*/  LDS R19, [R23] ;  /* 0x0000000017137984 */ /* 0x000e680000000800 */
[----:B------:R-:W2:Y:S04]  /*0d80*/  LDS R20, [R20] ;  /* 0x0000000014147984 */ /* 0x000ea80000000800 */
[----:B------:R-:W3:Y:S01]  /*0d90*/  LDS R24, [R24] ;  /* 0x0000000018187984 */ /* 0x000ee20000000800 */
[----:B0-----:R-:W-:-:S04]  /*0da0*/  FSETP.NEU.AND P2, PT, R18, RZ, PT ;  /* 0x000000ff1200720b */ /* 0x001fc80003f4d000 */
[----:B-1----:R-:W-:Y:S02]  /*0db0*/  FSETP.EQ.AND P2, PT, R19, RZ, !P2 ;  /* 0x000000ff1300720b */ /* 0x002fe40005742000 */
[----:B--2---:R-:W-:Y:S01]  /*0dc0*/  I2FP.F32.S32 R25, R20 ;  /* 0x0000001400197245 */ /* 0x004fe20000201400 */
[C---:B------:R-:W-:Y:S01]  /*0dd0*/  VIADD R20, R9.reuse, 0x1 ;  /* 0x0000000109147836 */ /* 0x040fe20000000000 */
[----:B------:R-:W-:Y:S02]  /*0de0*/  @P4 IADD3 R20, PT, PT, R9, RZ, RZ ;  /* 0x000000ff09144210 */ /* 0x000fe40007ffe0ff */
[----:B---3--:R-:W-:-:S07]  /*0df0*/  I2FP.F32.S32 R22, R24 ;  /* 0x0000001800167245 */ /* 0x008fce0000201400 */
[CC--:B------:R-:W-:Y:S02]  /*0e00*/  @!P2 FSETP.NEU.AND P3, PT, |R19|.reuse, |R18|.reuse, PT ;  /* 0x400000121300a20b */ /* 0x0c0fe40003f6d200 */
[----:B------:R-:W-:-:S04]  /*0e10*/  @!P2 FMNMX R21, |R19|, |R18|, !PT ;  /* 0x400000121315a209 */ /* 0x000fc80007800200 */
[----:B------:R-:W-:Y:S01]  /*0e20*/  @!P2 FSETP.EQ.AND P3, PT, R21, |R18|, P3 ;  /* 0x400000121500a20b */ /* 0x000fe20001f62000 */
[----:B------:R-:W-:Y:S01]  /*0e30*/  VIADD R21, R8, 0x1 ;  /* 0x0000000108157836 */ /* 0x000fe20000000000 */
[-C--:B------:R-:W-:Y:S01]  /*0e40*/  @P2 FSETP.LT.AND P3, PT, R22, R25.reuse, PT ;  /* 0x000000191600220b */ /* 0x080fe20003f61000 */
[----:B------:R-:W-:Y:S02]  /*0e50*/  @!P4 IMAD.MOV R21, RZ, RZ, R8 ;  /* 0x000000ffff15c224 */ /* 0x000fe400078e0208 */
[----:B------:R-:W-:Y:S01]  /*0e60*/  VIADD R8, R20, 0x1 ;  /* 0x0000000114087836 */ /* 0x000fe20000000000 */
[----:B------:R-:W-:Y:S01]  /*0e70*/  FSEL R22, R22, R25, P3 ;  /* 0x0000001916167208 */ /* 0x000fe20001800000 */
[----:B------:R-:W-:Y:S01]  /*0e80*/  VIADD R9, R21, 0x1 ;  /* 0x0000000115097836 */ /* 0x000fe20000000000 */
[----:B------:R-:W-:Y:S01]  /*0e90*/  FSEL R23, R18, R19, P3 ;  /* 0x0000001312177208 */ /* 0x000fe20001800000 */
[----:B------:R-:W-:Y:S02]  /*0ea0*/  @P0 IMAD.MOV R8, RZ, RZ, R20 ;  /* 0x000000ffff080224 */ /* 0x000fe400078e0214 */
[----:B------:R-:W-:Y:S01]  /*0eb0*/  @!P0 IMAD.MOV R9, RZ, RZ, R21 ;  /* 0x000000ffff098224 */ /* 0x000fe200078e0215 */
[----:B------:R-:W0:Y:S01]  /*0ec0*/  F2I.TRUNC.NTZ R22, R22 ;  /* 0x0000001600167305 */ /* 0x000e22000020f100 */
[----:B------:R-:W-:Y:S01]  /*0ed0*/  ISETP.NE.AND P0, PT, R10, RZ, PT ;  /* 0x000000ff0a00720c */ /* 0x000fe20003f05270 */
[----:B------:R-:W-:Y:S01]  /*0ee0*/  VIADD R18, R8, 0x1 ;  /* 0x0000000108127836 */ /* 0x000fe20000000000 */
[----:B------:R1:W-:Y:S01]  /*0ef0*/  STS [R14+0x4], R23 ;  /* 0x000004170e007388 */ /* 0x0003e20000000800 */
[----:B------:R-:W-:Y:S01]  /*0f00*/  IADD3 R19, PT, PT, R9, 0x1, RZ ;  /* 0x0000000109137810 */ /* 0x000fe20007ffe0ff */
[----:B------:R-:W-:-:S02]  /*0f10*/  @P1 IMAD.MOV R18, RZ, RZ, R8 ;  /* 0x000000ffff121224 */ /* 0x000fc400078e0208 */
[----:B------:R-:W-:Y:S02]  /*0f20*/  @!P1 IMAD.MOV R19, RZ, RZ, R9 ;  /* 0x000000ffff139224 */ /* 0x000fe400078e0209 */
[----:B------:R-:W-:Y:S02]  /*0f30*/  VIADD R9, R18, 0x1 ;  /* 0x0000000112097836 */ /* 0x000fe40000000000 */
[C---:B------:R-:W-:Y:S01]  /*0f40*/  VIADD R8, R19.reuse, 0x1 ;  /* 0x0000000113087836 */ /* 0x040fe20000000000 */
[----:B------:R-:W-:Y:S01]  /*0f50*/  @!P3 IADD3 R8, PT, PT, R19, RZ, RZ ;  /* 0x000000ff1308b210 */ /* 0x000fe20007ffe0ff */
[----:B------:R-:W-:Y:S01]  /*0f60*/  @P3 IMAD.MOV R9, RZ, RZ, R18 ;  /* 0x000000ffff093224 */ /* 0x000fe200078e0212 */
[----:B0-----:R0:W-:Y:S01]  /*0f70*/  STS [R13+0x4], R22 ;  /* 0x000004160d007388 */ /* 0x0011e20000000800 */
[----:B-1----:R-:W-:Y:S02]  /*0f80*/  VIADD R14, R14, 0x10 ;  /* 0x000000100e0e7836 */ /* 0x002fe40000000000 */
[----:B0-----:R-:W-:Y:S01]  /*0f90*/  VIADD R13, R13, 0x10 ;  /* 0x000000100d0d7836 */ /* 0x001fe20000000000 */
[----:B------:R-:W-:Y:S06]  /*0fa0*/  @P0 BRA `(.L_x_10) ;  /* 0xfffffff800380947 */ /* 0x000fec000383ffff */
.L_x_9:
[----:B------:R-:W0:Y:S01]  /*0fb0*/  LDC R11, c[0x0][0x3a0] ;  /* 0x0000e800ff0b7b82 */ /* 0x000e220000000800 */
[----:B------:R-:W-:Y:S01]  /*0fc0*/  ISETP.NE.AND P2, PT, R16, RZ, PT ;  /* 0x000000ff1000720c */ /* 0x000fe20003f45270 */
[----:B0-----:R-:W-:-:S04]  /*0fd0*/  IMAD R10, R11, 0x1000, R2 ;  /* 0x000010000b0a7824 */ /* 0x001fc800078e0202 */
[----:B------:R-:W-:-:S08]  /*0fe0*/  IMAD R10, R11, 0x1000, R10 ;  /* 0x000010000b0a7824 */ /* 0x000fd000078e020a */
[----:B------:R-:W-:Y:S05]  /*0ff0*/  @!P2 BRA `(.L_x_11) ;  /* 0x000000040068a947 */ /* 0x000fea0003800000 */
[----:B------:R-:W-:Y:S02]  /*1000*/  ISETP.NE.AND P0, PT, R17, RZ, PT ;  /* 0x000000ff1100720c */ /* 0x000fe40003f05270 */
[----:B------:R-:W-:-:S11]  /*1010*/  ISETP.NE.AND P3, PT, R0, RZ, PT ;  /* 0x000000ff0000720c */ /* 0x000fd60003f65270 */
[----:B------:R-:W-:Y:S05]  /*1020*/  @!P0 BRA `(.L_x_12) ;  /* 0x0000000000ec8947 */ /* 0x000fea0003800000 */
[----:B------:R-:W0:Y:S01]  /*1030*/  S2UR UR6, SR_CgaCtaId ;  /* 0x00000000000679c3 */ /* 0x000e220000008800 */
[----:B------:R-:W-:Y:S01]  /*1040*/  UMOV UR5, 0x400 ;  /* 0x0000040000057882 */ /* 0x000fe20000000000 */
[----:B------:R-:W-:Y:S02]  /*1050*/  IMAD.IADD R21, R7, 0x1, R8 ;  /* 0x0000000107157824 */ /* 0x000fe400078e0208 */
[----:B------:R-:W-:-:S05]  /*1060*/  IMAD R19, R9, 0x4, R2 ;  /* 0x0000000409137824 */ /* 0x000fca00078e0202 */
[----:B------:R-:W-:Y:S01]  /*1070*/  LDS R20, [R19] ;  /* 0x0000000013147984 */ /* 0x000fe20000000800 */
[----:B------:R-:W-:-:S06]  /*1080*/  LEA R11, R6, R19, 0xc ;  /* 0x00000013060b7211 */ /* 0x000fcc00078e60ff */
[----:B------:R-:W1:Y:S01]  /*1090*/  LDS R11, [R11] ;  /* 0x000000000b0b7984 */ /* 0x000e620000000800 */
[----:B0-----:R-:W-:-:S06]  /*10a0*/  ULEA UR5, UR6, UR5, 0x18 ;  /* 0x0000000506057291 */ /* 0x001fcc000f8ec0ff */
[----:B------:R-:W-:-:S05]  /*10b0*/  LEA R21, R21, UR5, 0x2 ;  /* 0x0000000515157c11 */ /* 0x000fca000f8e10ff */
[----:B------:R-:W0:Y:S01]  /*10c0*/  LDS R23, [R21] ;  /* 0x0000000015177984 */ /* 0x000e220000000800 */
[----:B------:R-:W-:-:S06]  /*10d0*/  IMAD R13, R6, 0x1000, R21 ;  /* 0x00001000060d7824 */ /* 0x000fcc00078e0215 */
[----:B------:R-:W2:Y:S01]  /*10e0*/  LDS R13, [R13] ;  /* 0x000000000d0d7984 */ /* 0x000ea20000000800 */
[----:B-1----:R-:W-:Y:S02]  /*10f0*/  I2FP.F32.S32 R18, R11 ;  /* 0x0000000b00127245 */ /* 0x002fe40000201400 */
[----:B0-----:R-:W-:-:S04]  /*1100*/  FSETP.NEU.AND P1, PT, R23, RZ, PT ;  /* 0x000000ff1700720b */ /* 0x001fc80003f2d000 */
[----:B------:R-:W-:Y:S02]  /*1110*/  FSETP.EQ.AND P1, PT, R20, RZ, !P1 ;  /* 0x000000ff1400720b */ /* 0x000fe40004f22000 */
[----:B--2---:R-:W-:Y:S01]  /*1120*/  I2FP.F32.S32 R25, R13 ;  /* 0x0000000d00197245 */ /* 0x004fe20000201400 */
[C---:B------:R-:W-:Y:S02]  /*1130*/  IMAD R13, R12.reuse, 0x4, R10 ;  /* 0x000000040c0d7824 */ /* 0x040fe400078e020a */
[----:B------:R-:W-:Y:S02]  /*1140*/  VIADD R12, R12, 0x2 ;  /* 0x000000020c0c7836 */ /* 0x000fe40000000000 */
[----:B------:R-:W-:-:S06]  /*1150*/  IMAD R11, R6, 0x1000, R13 ;  /* 0x00001000060b7824 */ /* 0x000fcc00078e020d */
[CC--:B------:R-:W-:Y:S02]  /*1160*/  @!P1 FSETP.NEU.AND P0, PT, |R20|.reuse, |R23|.reuse, PT ;  /* 0x400000171400920b */ /* 0x0c0fe40003f0d200 */
[----:B------:R-:W-:-:S04]  /*1170*/  @!P1 FMNMX R14, |R20|, |R23|, !PT ;  /* 0x40000017140e9209 */ /* 0x000fc80007800200 */
[----:B------:R-:W-:Y:S02]  /*1180*/  @!P1 FSETP.EQ.AND P0, PT, R14, |R23|, P0 ;  /* 0x400000170e00920b */ /* 0x000fe40000702000 */
[----:B------:R-:W-:-:S04]  /*1190*/  @P1 FSETP.LT.AND P0, PT, R25, R18, PT ;  /* 0x000000121900120b */ /* 0x000fc80003f01000 */
[----:B------:R-:W-:Y:S01]  /*11a0*/  FSEL R18, R25, R18, P0 ;  /* 0x0000001219127208 */ /* 0x000fe20000000000 */
[----:B------:R-:W-:Y:S01]  /*11b0*/  VIADD R25, R21, 0x4 ;  /* 0x0000000415197836 */ /* 0x000fe20000000000 */
[----:B------:R-:W-:Y:S01]  /*11c0*/  FSEL R14, R23, R20, P0 ;  /* 0x00000014170e7208 */ /* 0x000fe20000000000 */
[----:B------:R-:W-:-:S03]  /*11d0*/  VIADD R23, R19, 0x4 ;  /* 0x0000000413177836 */ /* 0x000fc60000000000 */
[----:B------:R-:W0:Y:S01]  /*11e0*/  F2I.TRUNC.NTZ R18, R18 ;  /* 0x0000001200127305 */ /* 0x000e22000020f100 */
[----:B------:R-:W-:Y:S02]  /*11f0*/  STS [R13], R14 ;  /* 0x0000000e0d007388 */ /* 0x000fe40000000800 */
[----:B------:R-:W-:Y:S01]  /*1200*/  @!P0 IMAD.MOV R25, RZ, RZ, R21 ;  /* 0x000000ffff198224 */ /* 0x000fe200078e0215 */
[----:B------:R-:W-:-:S03]  /*1210*/  @P0 IADD3 R23, PT, PT, R19, RZ, RZ ;  /* 0x000000ff13170210 */ /* 0x000fc60007ffe0ff */
        /* <DEDUP_REMOVED lines=9> */
[----:B--2---:R-:W-:Y:S02]  /*12b0*/  I2FP.F32.S32 R21, R19 ;  /* 0x0000001300157245 */ /* 0x004fe40000201400 */
[----:B---3--:R-:W-:-:S09]  /*12c0*/  I2FP.F32.S32 R18, R20 ;  /* 0x0000001400127245 */ /* 0x008fd20000201400 */
[CC--:B------:R-:W-:Y:S02]  /*12d0*/  @!P1 FSETP.NEU.AND P4, PT, |R24|.reuse, |R27|.reuse, PT ;  /* 0x4000001b1800920b */ /* 0x0c0fe40003f8d200 */
[----:B------:R-:W-:-:S04]  /*12e0*/  @!P1 FMNMX R14, |R24|, |R27|, !PT ;  /* 0x4000001b180e9209 */ /* 0x000fc80007800200 */
[----:B------:R-:W-:Y:S01]  /*12f0*/  @!P1 FSETP.EQ.AND P4, PT, R14, |R27|, P4 ;  /* 0x4000001b0e00920b */ /* 0x000fe20002782000 */
[----:B------:R-:W-:Y:S01]  /*1300*/  VIADD R14, R9, 0x1 ;  /* 0x00000001090e7836 */ /* 0x000fe20000000000 */
[----:B------:R-:W-:Y:S01]  /*1310*/  @P1 FSETP.LT.AND P4, PT, R18, R21, PT ;  /* 0x000000151200120b */ /* 0x000fe20003f81000 */
[----:B------:R-:W-:-:S03]  /*1320*/  @P0 IMAD.MOV R14, RZ, RZ, R9 ;  /* 0x000000ffff0e0224 */ /* 0x000fc600078e0209 */
[----:B------:R-:W-:Y:S01]  /*1330*/  FSEL R21, R18, R21, P4 ;  /* 0x0000001512157208 */ /* 0x000fe20002000000 */
[----:B------:R-:W-:Y:S01]  /*1340*/  VIADD R18, R8, 0x1 ;  /* 0x0000000108127836 */ /* 0x000fe20000000000 */
[----:B------:R-:W-:Y:S01]  /*1350*/  FSEL R20, R27, R24, P4 ;  /* 0x000000181b147208 */ /* 0x000fe20002000000 */
[----:B------:R-:W-:Y:S01]  /*1360*/  @!P0 IMAD.MOV R18, RZ, RZ, R8 ;  /* 0x000000ffff128224 */ /* 0x000fe200078e0208 */
[----:B------:R-:W0:Y:S01]  /*1370*/  F2I.TRUNC.NTZ R22, R21 ;  /* 0x0000001500167305 */ /* 0x000e22000020f100 */
[----:B------:R-:W-:Y:S02]  /*1380*/  IADD3 R9, PT, PT, R14, 0x1, RZ ;  /* 0x000000010e097810 */ /* 0x000fe40007ffe0ff */
[----:B------:R1:W-:Y:S01]  /*1390*/  STS [R13+0x4], R20 ;  /* 0x000004140d007388 */ /* 0x0003e20000000800 */
[----:B------:R-:W-:Y:S02]  /*13a0*/  VIADD R8, R18, 0x1 ;  /* 0x0000000112087836 */ /* 0x000fe40000000000 */
[----:B------:R-:W-:-:S02]  /*13b0*/  @P4 IMAD.MOV R9, RZ, RZ, R14 ;  /* 0x000000ffff094224 */ /* 0x000fc400078e020e */
[----:B------:R-:W-:Y:S01]  /*13c0*/  @!P4 IMAD.MOV R8, RZ, RZ, R18 ;  /* 0x000000ffff08c224 */ /* 0x000fe200078e0212 */
[----:B0-----:R1:W-:Y:S06]  /*13d0*/  STS [R11+0x4], R22 ;  /* 0x000004160b007388 */ /* 0x0013ec0000000800 */
.L_x_12:
[----:B------:R-:W-:Y:S05]  /*13e0*/  @!P3 BRA `(.L_x_11) ;  /* 0x00000000006cb947 */ /* 0x000fea0003800000 */
[----:B------:R-:W0:Y:S01]  /*13f0*/  S2UR UR6, SR_CgaCtaId ;  /* 0x00000000000679c3 */ /* 0x000e220000008800 */
[----:B------:R-:W-:Y:S01]  /*1400*/  UMOV UR5, 0x400 ;  /* 0x0000040000057882 */ /* 0x000fe20000000000 */
[----:B------:R-:W-:Y:S02]  /*1410*/  IMAD.IADD R7, R7, 0x1, R8 ;  /* 0x0000000107077824 */ /* 0x000fe400078e0208 */
[----:B------:R-:W-:Y:S02]  /*1420*/  IMAD R9, R9, 0x4, R2 ;  /* 0x0000000409097824 */ /* 0x000fe400078e0202 */
[----:B------:R-:W-:-:S03]  /*1430*/  IMAD R12, R12, 0x4, R10 ;  /* 0x000000040c0c7824 */ /* 0x000fc600078e020a */
[----:B------:R-:W-:Y:S01]  /*1440*/  LDS R14, [R9] ;  /* 0x00000000090e7984 */ /* 0x000fe20000000800 */
[----:B------:R-:W-:-:S06]  /*1450*/  LEA R8, R6, R9, 0xc ;  /* 0x0000000906087211 */ /* 0x000fcc00078e60ff */
[----:B------:R-:W2:Y:S01]  /*1460*/  LDS R8, [R8] ;  /* 0x0000000008087984 */ /* 0x000ea20000000800 */
[----:B0-----:R-:W-:-:S06]  /*1470*/  ULEA UR5, UR6, UR5, 0x18 ;  /* 0x0000000506057291 */ /* 0x001fcc000f8ec0ff */
[----:B------:R-:W-:-:S05]  /*1480*/  LEA R7, R7, UR5, 0x2 ;  /* 0x0000000507077c11 */ /* 0x000fca000f8e10ff */
[----:B------:R-:W0:Y:S01]  /*1490*/  LDS R19, [R7] ;  /* 0x0000000007137984 */ /* 0x000e220000000800 */
[----:B-1----:R-:W-:-:S06]  /*14a0*/  IMAD R11, R6, 0x1000, R7 ;  /* 0x00001000060b7824 */ /* 0x002fcc00078e0207 */
[----:B------:R-:W1:Y:S01]  /*14b0*/  LDS R11, [R11] ;  /* 0x000000000b0b7984 */ /* 0x000e620000000800 */
[----:B--2---:R-:W-:Y:S01]  /*14c0*/  I2FP.F32.S32 R18, R8 ;  /* 0x0000000800127245 */ /* 0x004fe20000201400 */
[----:B------:R-:W-:Y:S01]  /*14d0*/  IMAD R8, R6, 0x1000, R12 ;  /* 0x0000100006087824 */ /* 0x000fe200078e020c */
[----:B0-----:R-:W-:-:S04]  /*14e0*/  FSETP.NEU.AND P0, PT, R19, RZ, PT ;  /* 0x000000ff1300720b */ /* 0x001fc80003f0d000 */
[----:B------:R-:W-:Y:S02]  /*14f0*/  FSETP.EQ.AND P0, PT, R14, RZ, !P0 ;  /* 0x000000ff0e00720b */ /* 0x000fe40004702000 */
[----:B-1----:R-:W-:-:S11]  /*1500*/  I2FP.F32.S32 R7, R11 ;  /* 0x0000000b00077245 */ /* 0x002fd60000201400 */
[CC--:B------:R-:W-:Y:S02]  /*1510*/  @!P0 FSETP.NEU.AND P1, PT, |R14|.reuse, |R19|.reuse, PT ;  /* 0x400000130e00820b */ /* 0x0c0fe40003f2d200 */
[----:B------:R-:W-:-:S04]  /*1520*/  @!P0 FMNMX R13, |R14|, |R19|, !PT ;  /* 0x400000130e0d8209 */ /* 0x000fc80007800200 */
[----:B------:R-:W-:Y:S02]  /*1530*/  @!P0 FSETP.EQ.AND P1, PT, R13, |R19|, P1 ;  /* 0x400000130d00820b */ /* 0x000fe40000f22000 */
[----:B------:R-:W-:-:S04]  /*1540*/  @P0 FSETP.LT.AND P1, PT, R7, R18, PT ;  /* 0x000000120700020b */ /* 0x000fc80003f21000 */
[----:B------:R-:W-:Y:S02]  /*1550*/  FSEL R9, R7, R18, P1 ;  /* 0x0000001207097208 */ /* 0x000fe40000800000 */
[----:B------:R-:W-:-:S04]  /*1560*/  FSEL R7, R19, R14, P1 ;  /* 0x0000000e13077208 */ /* 0x000fc80000800000 */
[----:B------:R-:W0:Y:S01]  /*1570*/  F2I.TRUNC.NTZ R9, R9 ;  /* 0x0000000900097305 */ /* 0x000e22000020f100 */
[----:B------:R2:W-:Y:S04]  /*1580*/  STS [R12], R7 ;  /* 0x000000070c007388 */ /* 0x0005e80000000800 */
[----:B0-----:R2:W-:Y:S02]  /*1590*/  STS [R8], R9 ;  /* 0x0000000908007388 */ /* 0x0015e40000000800 */
.L_x_11:
[----:B------:R-:W-:Y:S01]  /*15a0*/  ISETP.GE.U32.AND P0, PT, R6, 0x8, PT ;  /* 0x000000080600780c */ /* 0x000fe20003f06070 */
[----:B--2---:R-:W-:-:S12]  /*15b0*/  IMAD.MOV.U32 R7, RZ, RZ, RZ ;  /* 0x000000ffff077224 */ /* 0x004fd800078e00ff */
[----:B------:R-:W-:Y:S05]  /*15c0*/  @!P0 BRA `(.L_x_13) ;  /* 0x0000000000a48947 */ /* 0x000fea0003800000 */
[----:B------:R-:W-:Y:S01]  /*15d0*/  IMAD.MOV.U32 R9, RZ, RZ, RZ ;  /* 0x000000ffff097224 */ /* 0x000fe200078e00ff */
[----:B------:R-:W-:-:S07]  /*15e0*/  LOP3.LUT R7, R6, 0x7ffffff8, RZ, 0xc0, !PT ;  /* 0x7ffffff806077812 */ /* 0x000fce00078ec0ff */
.L_x_14:
[C---:B-1----:R-:W-:Y:S01]  /*15f0*/  IMAD R13, R9.reuse, 0x4, R10 ;  /* 0x00000004090d7824 */ /* 0x042fe200078e020a */
[C---:B------:R-:W-:Y:S01]  /*1600*/  LEA R11, R9.reuse, R2, 0x2 ;  /* 0x00000002090b7211 */ /* 0x040fe200078e10ff */
[----:B------:R-:W-:Y:S02]  /*1610*/  VIADD R9, R9, 0x8 ;  /* 0x0000000809097836 */ /* 0x000fe40000000000 */
[C---:B------:R-:W-:Y:S01]  /*1620*/  IMAD R8, R6.reuse, 0x1000, R13 ;  /* 0x0000100006087824 */ /* 0x040fe200078e020d */
[----:B0-----:R-:W0:Y:S01]  /*1630*/  LDS R14, [R13] ;  /* 0x000000000d0e7984 */ /* 0x001e220000000800 */
[----:B------:R-:W-:Y:S01]  /*1640*/  IMAD R12, R6, 0x1000, R11 ;  /* 0x00001000060c7824 */ /* 0x000fe200078e020b */
[----:B------:R-:W-:Y:S02]  /*1650*/  ISETP.NE.AND P0, PT, R9, R7, PT ;  /* 0x000000070900720c */ /* 0x000fe40003f05270 */
[----:B0-----:R-:W-:Y:S04]  /*1660*/  STS [R11], R14 ;  /* 0x0000000e0b007388 */ /* 0x001fe80000000800 */
[----:B------:R-:W0:Y:S04]  /*1670*/  LDS R19, [R8] ;  /* 0x0000000008137984 */ /* 0x000e280000000800 */
[----:B0-----:R-:W-:Y:S04]  /*1680*/  STS [R12], R19 ;  /* 0x000000130c007388 */ /* 0x001fe80000000800 */
[----:B------:R-:W0:Y:S04]  /*1690*/  LDS R18, [R13+0x4] ;  /* 0x000004000d127984 */ /* 0x000e280000000800 */
[----:B0-----:R-:W-:Y:S04]  /*16a0*/  STS [R11+0x4], R18 ;  /* 0x000004120b007388 */ /* 0x001fe80000000800 */
        /* <DEDUP_REMOVED lines=25> */
[----:B0-----:R0:W-:Y:S01]  /*1840*/  STS [R12+0x1c], R21 ;  /* 0x00001c150c007388 */ /* 0x0011e20000000800 */
[----:B------:R-:W-:Y:S05]  /*1850*/  @P0 BRA `(.L_x_14) ;  /* 0xfffffffc00640947 */ /* 0x000fea000383ffff */
.L_x_13:
[----:B------:R-:W-:-:S13]  /*1860*/  ISETP.NE.AND P0, PT, R15, RZ, PT ;  /* 0x000000ff0f00720c */ /* 0x000fda0003f05270 */
[----:B------:R-:W-:Y:S05]  /*1870*/  @!P0 BRA `(.L_x_8) ;  /* 0x0000000000c88947 */ /* 0x000fea0003800000 */
[----:B------:R-:W-:-:S05]  /*1880*/  VIADD R8, R15, 0xffffffff ;  /* 0xffffffff0f087836 */ /* 0x000fca0000000000 */
[----:B------:R-:W-:-:S13]  /*1890*/  ISETP.GE.U32.AND P0, PT, R8, 0x3, PT ;  /* 0x000000030800780c */ /* 0x000fda0003f06070 */
[----:B------:R-:W-:Y:S05]  /*18a0*/  @!P0 BRA `(.L_x_15) ;  /* 0x0000000000548947 */ /* 0x000fea0003800000 */
[C---:B------:R-:W-:Y:S02]  /*18b0*/  IMAD R9, R7.reuse, 0x4, R10 ;  /* 0x0000000407097824 */ /* 0x040fe400078e020a */
[C---:B-1----:R-:W-:Y:S02]  /*18c0*/  IMAD R11, R7.reuse, 0x4, R2 ;  /* 0x00000004070b7824 */ /* 0x042fe400078e0202 */
[----:B------:R-:W-:Y:S01]  /*18d0*/  VIADD R7, R7, 0x4 ;  /* 0x0000000407077836 */ /* 0x000fe20000000000 */
[----:B------:R-:W1:Y:S01]  /*18e0*/  LDS R8, [R9] ;  /* 0x0000000009087984 */ /* 0x000e620000000800 */
[C---:B0-----:R-:W-:Y:S01]  /*18f0*/  LEA R12, R6.reuse, R9, 0xc ;  /* 0x00000009060c7211 */ /* 0x041fe200078e60ff */
[----:B------:R-:W-:Y:S02]  /*1900*/  IMAD R14, R6, 0x1000, R11 ;  /* 0x00001000060e7824 */ /* 0x000fe400078e020b */
[----:B-1----:R-:W-:Y:S04]  /*1910*/  STS [R11], R8 ;  /* 0x000000080b007388 */ /* 0x002fe80000000800 */
        /* <DEDUP_REMOVED lines=13> */
[----:B0-----:R2:W-:Y:S02]  /*19f0*/  STS [R14+0xc], R13 ;  /* 0x00000c0d0e007388 */ /* 0x0015e40000000800 */
.L_x_15:
[----:B------:R-:W-:Y:S05]  /*1a00*/  @!P2 BRA `(.L_x_8) ;  /* 0x000000000064a947 */ /* 0x000fea0003800000 */
[----:B------:R-:W-:Y:S02]  /*1a10*/  ISETP.NE.AND P0, PT, R17, RZ, PT ;  /* 0x000000ff1100720c */ /* 0x000fe40003f05270 */
[----:B------:R-:W-:-:S11]  /*1a20*/  ISETP.NE.AND P1, PT, R0, RZ, PT ;  /* 0x000000ff0000720c */ /* 0x000fd60003f25270 */
[----:B------:R-:W-:Y:S05]  /*1a30*/  @!P0 BRA `(.L_x_16) ;  /* 0x0000000000348947 */ /* 0x000fea0003800000 */
[C---:B-12---:R-:W-:Y:S02]  /*1a40*/  IMAD R13, R7.reuse, 0x4, R10 ;  /* 0x00000004070d7824 */ /* 0x046fe400078e020a */
[C---:B------:R-:W-:Y:S01]  /*1a50*/  IMAD R19, R7.reuse, 0x4, R2 ;  /* 0x0000000407137824 */ /* 0x040fe200078e0202 */
[----:B------:R-:W-:Y:S01]  /*1a60*/  IADD3 R7, PT, PT, R7, 0x2, RZ ;  /* 0x0000000207077810 */ /* 0x000fe20007ffe0ff */
[C---:B------:R-:W-:Y:S01]  /*1a70*/  IMAD R14, R6.reuse, 0x1000, R13 ;  /* 0x00001000060e7824 */ /* 0x040fe200078e020d */
[----:B------:R-:W1:Y:S01]  /*1a80*/  LDS R8, [R13] ;  /* 0x000000000d087984 */ /* 0x000e620000000800 */
[----:B------:R-:W-:-:S03]  /*1a90*/  IMAD R18, R6, 0x1000, R19 ;  /* 0x0000100006127824 */ /* 0x000fc600078e0213 */
[----:B-1----:R-:W-:Y:S04]  /*1aa0*/  STS [R19], R8 ;  /* 0x0000000813007388 */ /* 0x002fe80000000800 */
[----:B------:R-:W1:Y:S04]  /*1ab0*/  LDS R9, [R14] ;  /* 0x000000000e097984 */ /* 0x000e680000000800 */
[----:B-1----:R-:W-:Y:S04]  /*1ac0*/  STS [R18], R9 ;  /* 0x0000000912007388 */ /* 0x002fe80000000800 */
[----:B------:R-:W1:Y:S04]  /*1ad0*/  LDS R11, [R13+0x4] ;  /* 0x000004000d0b7984 */ /* 0x000e680000000800 */
[----:B-1----:R-:W-:Y:S04]  /*1ae0*/  STS [R19+0x4], R11 ;  /* 0x0000040b13007388 */ /* 0x002fe80000000800 */
[----:B0-----:R-:W0:Y:S04]  /*1af0*/  LDS R12, [R14+0x4] ;  /* 0x000004000e0c7984 */ /* 0x001e280000000800 */
[----:B0-----:R3:W-:Y:S02]  /*1b00*/  STS [R18+0x4], R12 ;  /* 0x0000040c12007388 */ /* 0x0017e40000000800 */
.L_x_16:
[----:B------:R-:W-:Y:S05]  /*1b10*/  @!P1 BRA `(.L_x_8) ;  /* 0x0000000000209947 */ /* 0x000fea0003800000 */
[C---:B------:R-:W-:Y:S02]  /*1b20*/  IMAD R9, R7.reuse, 0x4, R10 ;  /* 0x0000000407097824 */ /* 0x040fe400078e020a */
[----:B------:R-:W-:Y:S02]  /*1b30*/  IMAD R7, R7, 0x4, R2 ;  /* 0x0000000407077824 */ /* 0x000fe400078e0202 */
[C---:B------:R-:W-:Y:S01]  /*1b40*/  IMAD R10, R6.reuse, 0x1000, R9 ;  /* 0x00001000060a7824 */ /* 0x040fe200078e0209 */
[----:B------:R-:W4:Y:S01]  /*1b50*/  LDS R8, [R9] ;  /* 0x0000000009087984 */ /* 0x000f220000000800 */
[----:B-1----:R-:W-:-:S03]  /*1b60*/  IMAD R11, R6, 0x1000, R7 ;  /* 0x00001000060b7824 */ /* 0x002fc600078e0207 */
[----:B----4-:R-:W-:Y:S04]  /*1b70*/  STS [R7], R8 ;  /* 0x0000000807007388 */ /* 0x010fe80000000800 */
[----:B------:R-:W1:Y:S04]  /*1b80*/  LDS R10, [R10] ;  /* 0x000000000a0a7984 */ /* 0x000e680000000800 */
[----:B-1----:R4:W-:Y:S02]  /*1b90*/  STS [R11], R10 ;  /* 0x0000000a0b007388 */ /* 0x0029e40000000800 */
.L_x_8:
[----:B------:R-:W-:Y:S05]  /*1ba0*/  BSYNC.RECONVERGENT B0 ;  /* 0x0000000000007941 */ /* 0x000fea0003800200 */
.L_x_7:
[----:B------:R-:W-:Y:S01]  /*1bb0*/  BAR.SYNC.DEFER_BLOCKING 0x0 ;  /* 0x0000000000007b1d */ /* 0x000fe20000010000 */
[----:B------:R-:W-:Y:S02]  /*1bc0*/  UISETP.GT.U32.AND UP0, UPT, UR4, 0x1, UPT ;  /* 0x000000010400788c */ /* 0x000fe4000bf04070 */
[----:B------:R-:W-:-:S07]  /*1bd0*/  USHF.R.U32.HI UR5, URZ, 0x1, UR4 ;  /* 0x00000001ff057899 */ /* 0x000fce0008011604 */
[----:B------:R-:W-:Y:S01]  /*1be0*/  UMOV UR4, UR5 ;  /* 0x0000000500047c82 */ /* 0x000fe20008000000 */
[----:B------:R-:W-:Y:S05]  /*1bf0*/  BRA.U UP0, `(.L_x_17) ;  /* 0xffffffe900c47547 */ /* 0x000fea000b83ffff */
[----:B------:R-:W5:Y:S01]  /*1c00*/  S2R R5, SR_TID.X ;  /* 0x0000000000057919 */ /* 0x000f620000002100 */
[----:B0--3--:R-:W5:Y:S02]  /*1c10*/  LDC R12, c[0x0][0x3a0] ;  /* 0x0000e800ff0c7b82 */ /* 0x009f640000000800 */
[----:B-----5:R-:W-:-:S13]  /*1c20*/  ISETP.GE.AND P0, PT, R5, R12, PT ;  /* 0x0000000c0500720c */ /* 0x020fda0003f06270 */
[----:B------:R-:W-:Y:S05]  /*1c30*/  @P0 EXIT ;  /* 0x000000000000094d */ /* 0x000fea0003800000 */
[----:B------:R-:W0:Y:S01]  /*1c40*/  S2R R2, SR_CgaCtaId ;  /* 0x0000000000027919 */ /* 0x000e220000008800 */
[----:B------:R-:W-:Y:S01]  /*1c50*/  MOV R19, 0x400 ;  /* 0x0000040000137802 */ /* 0x000fe20000000f00 */
[----:B--2---:R-:W-:Y:S01]  /*1c60*/  IMAD.MOV.U32 R14, RZ, RZ, RZ ;  /* 0x000000ffff0e7224 */ /* 0x004fe200078e00ff */
[----:B------:R-:W-:Y:S01]  /*1c70*/  IADD3 R4, PT, PT, R12, -0x1, RZ ;  /* 0xffffffff0c047810 */ /* 0x000fe20007ffe0ff */
[----:B-1----:R-:W-:Y:S01]  /*1c80*/  IMAD.MOV.U32 R13, RZ, RZ, RZ ;  /* 0x000000ffff0d7224 */ /* 0x002fe200078e00ff */
[----:B------:R-:W-:Y:S02]  /*1c90*/  ISETP.NE.AND P0, PT, R15, RZ, PT ;  /* 0x000000ff0f00720c */ /* 0x000fe40003f05270 */
[----:B------:R-:W-:Y:S02]  /*1ca0*/  ISETP.GE.U32.AND P1, PT, R4, 0x7, PT ;  /* 0x000000070400780c */ /* 0x000fe40003f26070 */
[----:B0-----:R-:W-:-:S05]  /*1cb0*/  LEA R19, R2, R19, 0x18 ;  /* 0x0000001302137211 */ /* 0x001fca00078ec0ff */
[----:B------:R-:W-:-:S04]  /*1cc0*/  IMAD R5, R5, 0x4, R19 ;  /* 0x0000000405057824 */ /* 0x000fc800078e0213 */
[----:B------:R-:W-:Y:S01]  /*1cd0*/  IMAD R3, R12, 0x1000, R5 ;  /* 0x000010000c037824 */ /* 0x000fe200078e0205 */
[----:B------:R0:W1:Y:S05]  /*1ce0*/  LDS R2, [R5] ;  /* 0x0000000005027984 */ /* 0x00006a0000000800 */
[----:B------:R-:W2:Y:S01]  /*1cf0*/  LDS R3, [R3] ;  /* 0x0000000003037984 */ /* 0x000ea20000000800 */
[----:B------:R-:W-:Y:S05]  /*1d00*/  @!P1 BRA `(.L_x_18) ;  /* 0x00000000008c9947 */ /* 0x000fea0003800000 */
[C---:B------:R-:W-:Y:S01]  /*1d10*/  LOP3.LUT R14, R12.reuse, 0xfffffff8, RZ, 0xc0, !PT ;  /* 0xfffffff80c0e7812 */ /* 0x040fe200078ec0ff */
[----:B------:R-:W-:Y:S02]  /*1d20*/  IMAD R4, R12, 0x1000, R19 ;  /* 0x000010000c047824 */ /* 0x000fe400078e0213 */
[----:B------:R-:W-:Y:S02]  /*1d30*/  IMAD.MOV.U32 R13, RZ, RZ, RZ ;  /* 0x000000ffff0d7224 */ /* 0x000fe400078e00ff */
[----:B------:R-:W-:Y:S02]  /*1d40*/  VIADD R18, R4, 0x10 ;  /* 0x0000001004127836 */ /* 0x000fe40000000000 */
[----:B------:R-:W-:-:S07]  /*1d50*/  IMAD.MOV R20, RZ, RZ, -R14 ;  /* 0x000000ffff147224 */ /* 0x000fce00078e0a0e */
.L_x_19:
[----:B0-----:R-:W2:Y:S01]  /*1d60*/  LDS.128 R4, [R18+-0x10] ;  /* 0xfffff00012047984 */ /* 0x001ea20000000c00 */
[----:B------:R-:W-:-:S03]  /*1d70*/  VIADD R20, R20, 0x8 ;  /* 0x0000000814147836 */ /* 0x000fc60000000000 */
[----:B----4-:R0:W3:Y:S02]  /*1d80*/  LDS.128 R8, [R18] ;  /* 0x0000000012087984 */ /* 0x0100e40000000c00 */
[----:B0-----:R-:W-:Y:S01]  /*1d90*/  VIADD R18, R18, 0x20 ;  /* 0x0000002012127836 */ /* 0x001fe20000000000 */
[C---:B--2---:R-:W-:Y:S02]  /*1da0*/  ISETP.GT.AND P1, PT, R3.reuse, R4, PT ;  /* 0x000000040300720c */ /* 0x044fe40003f24270 */
[----:B------:R-:W-:Y:S02]  /*1db0*/  ISETP.GT.AND P2, PT, R3, R5, PT ;  /* 0x000000050300720c */ /* 0x000fe40003f44270 */
[----:B------:R-:W-:-:S09]  /*1dc0*/  IADD3 R4, PT, PT, R13, 0x1, RZ ;  /* 0x000000010d047810 */ /* 0x000fd20007ffe0ff */
[----:B------:R-:W-:Y:S01]  /*1dd0*/  @!P1 IMAD.MOV R4, RZ, RZ, R13 ;  /* 0x000000ffff049224 */ /* 0x000fe200078e020d */
[----:B------:R-:W-:-:S03]  /*1de0*/  ISETP.GT.AND P1, PT, R3, R6, PT ;  /* 0x000000060300720c */ /* 0x000fc60003f24270 */
[----:B------:R-:W-:Y:S02]  /*1df0*/  VIADD R5, R4, 0x1 ;  /* 0x0000000104057836 */ /* 0x000fe40000000000 */
[----:B------:R-:W-:Y:S01]  /*1e00*/  @!P2 IMAD.MOV R5, RZ, RZ, R4 ;  /* 0x000000ffff05a224 */ /* 0x000fe200078e0204 */
[----:B------:R-:W-:-:S03]  /*1e10*/  ISETP.GT.AND P2, PT, R3, R7, PT ;  /* 0x000000070300720c */ /* 0x000fc60003f44270 */
[----:B------:R-:W-:-:S04]  /*1e20*/  VIADD R4, R5, 0x1 ;  /* 0x0000000105047836 */ /* 0x000fc80000000000 */
[----:B------:R-:W-:Y:S01]  /*1e30*/  @!P1 IMAD.MOV R4, RZ, RZ, R5 ;  /* 0x000000ffff049224 */ /* 0x000fe200078e0205 */
[----:B---3--:R-:W-:-:S03]  /*1e40*/  ISETP.GT.AND P1, PT, R3, R8, PT ;  /* 0x000000080300720c */ /* 0x008fc60003f24270 */
[C---:B------:R-:W-:Y:S02]  /*1e50*/  VIADD R5, R4.reuse, 0x1 ;  /* 0x0000000104057836 */ /* 0x040fe40000000000 */
[----:B------:R-:W-:Y:S02]  /*1e60*/  @!P2 IADD3 R5, PT, PT, R4, RZ, RZ ;  /* 0x000000ff0405a210 */ /* 0x000fe40007ffe0ff */
[----:B------:R-:W-:-:S03]  /*1e70*/  ISETP.GT.AND P2, PT, R3, R9, PT ;  /* 0x000000090300720c */ /* 0x000fc60003f44270 */
[----:B------:R-:W-:-:S03]  /*1e80*/  VIADD R4, R5, 0x1 ;  /* 0x0000000105047836 */ /* 0x000fc60000000000 */
[----:B------:R-:W-:Y:S01]  /*1e90*/  @!P1 IMAD.MOV R4, RZ, RZ, R5 ;  /* 0x000000ffff049224 */ /* 0x000fe200078e0205 */
[----:B------:R-:W-:-:S03]  /*1ea0*/  ISETP.GT.AND P1, PT, R3, R10, PT ;  /* 0x0000000a0300720c */ /* 0x000fc60003f24270 */
[----:B------:R-:W-:-:S03]  /*1eb0*/  VIADD R5, R4, 0x1 ;  /* 0x0000000104057836 */ /* 0x000fc60000000000 */
[----:B------:R-:W-:Y:S01]  /*1ec0*/  @!P2 IMAD.MOV R5, RZ, RZ, R4 ;  /* 0x000000ffff05a224 */ /* 0x000fe200078e0204 */
[----:B------:R-:W-:-:S03]  /*1ed0*/  ISETP.GT.AND P2, PT, R3, R11, PT ;  /* 0x0000000b0300720c */ /* 0x000fc60003f44270 */
[----:B------:R-:W-:-:S03]  /*1ee0*/  VIADD R4, R5, 0x1 ;  /* 0x0000000105047836 */ /* 0x000fc60000000000 */
[----:B------:R-:W-:Y:S02]  /*1ef0*/  @!P1 IADD3 R4, PT, PT, R5, RZ, RZ ;  /* 0x000000ff05049210 */ /* 0x000fe40007ffe0ff */
[----:B------:R-:W-:-:S03]  /*1f00*/  ISETP.NE.AND P1, PT, R20, RZ, PT ;  /* 0x000000ff1400720c */ /* 0x000fc60003f25270 */
[----:B------:R-:W-:Y:S02]  /*1f10*/  VIADD R13, R4, 0x1 ;  /* 0x00000001040d7836 */ /* 0x000fe40000000000 */
[----:B------:R-:W-:-:S08]  /*1f20*/  @!P2 IMAD.MOV R13, RZ, RZ, R4 ;  /* 0x000000ffff0da224 */ /* 0x000fd000078e0204 */
[----:B------:R-:W-:Y:S05]  /*1f30*/  @P1 BRA `(.L_x_19) ;  /* 0xfffffffc00881947 */ /* 0x000fea000383ffff */
.L_x_18:
[----:B------:R-:W-:Y:S05]  /*1f40*/  @!P0 BRA `(.L_x_20) ;  /* 0x00000000009c8947 */ /* 0x000fea0003800000 */
[----:B------:R-:W-:Y:S01]  /*1f50*/  ISETP.GE.U32.AND P1, PT, R15, 0x4, PT ;  /* 0x000000040f00780c */ /* 0x000fe20003f26070 */
[----:B------:R-:W-:Y:S01]  /*1f60*/  IMAD R19, R12, 0x1000, R19 ;  /* 0x000010000c137824 */ /* 0x000fe200078e0213 */
[----:B------:R-:W-:-:S11]  /*1f70*/  ISETP.NE.AND P0, PT, R16, RZ, PT ;  /* 0x000000ff1000720c */ /* 0x000fd60003f05270 */
[----:B------:R-:W-:Y:S05]  /*1f80*/  @!P1 BRA `(.L_x_21) ;  /* 0x0000000000409947 */ /* 0x000fea0003800000 */
[C---:B------:R-:W-:Y:S02]  /*1f90*/  IMAD R4, R14.reuse, 0x4, R19 ;  /* 0x000000040e047824 */ /* 0x040fe400078e0213 */
[----:B0-----:R-:W-:Y:S02]  /*1fa0*/  VIADD R5, R13, 0x1 ;  /* 0x000000010d057836 */ /* 0x001fe40000000000 */
[----:B------:R-:W-:Y:S01]  /*1fb0*/  VIADD R14, R14, 0x4 ;  /* 0x000000040e0e7836 */ /* 0x000fe20000000000 */
[----:B------:R-:W2:Y:S04]  /*1fc0*/  LDS.64 R6, [R4] ;  /* 0x0000000004067984 */ /* 0x000ea80000000a00 */
[----:B------:R-:W0:Y:S01]  /*1fd0*/  LDS.64 R8, [R4+0x8] ;  /* 0x0000080004087984 */ /* 0x000e220000000a00 */
[----:B--2---:R-:W-:-:S02]  /*1fe0*/  ISETP.GT.AND P1, PT, R3, R6, PT ;  /* 0x000000060300720c */ /* 0x004fc40003f24270 */
[----:B------:R-:W-:-:S11]  /*1ff0*/  ISETP.GT.AND P2, PT, R3, R7, PT ;  /* 0x000000070300720c */ /* 0x000fd60003f44270 */
[----:B------:R-:W-:Y:S02]  /*2000*/  @!P1 IADD3 R5, PT, PT, R13, RZ, RZ ;  /* 0x000000ff0d059210 */ /* 0x000fe40007ffe0ff */
[----:B0-----:R-:W-:-:S03]  /*2010*/  ISETP.GT.AND P1, PT, R3, R8, PT ;  /* 0x000000080300720c */ /* 0x001fc60003f24270 */
[----:B------:R-:W-:Y:S02]  /*2020*/  VIADD R6, R5, 0x1 ;  /* 0x0000000105067836 */ /* 0x000fe40000000000 */
[----:B------:R-:W-:Y:S01]  /*2030*/  @!P2 IMAD.MOV R6, RZ, RZ, R5 ;  /* 0x000000ffff06a224 */ /* 0x000fe200078e0205 */
[----:B------:R-:W-:-:S03]  /*2040*/  ISETP.GT.AND P2, PT, R3, R9, PT ;  /* 0x000000090300720c */ /* 0x000fc60003f44270 */
[----:B------:R-:W-:-:S04]  /*2050*/  VIADD R5, R6, 0x1 ;  /* 0x0000000106057836 */ /* 0x000fc80000000000 */
[----:B------:R-:W-:-:S04]  /*2060*/  @!P1 IMAD.MOV R5, RZ, RZ, R6 ;  /* 0x000000ffff059224 */ /* 0x000fc800078e0206 */
[C---:B------:R-:W-:Y:S02]  /*2070*/  VIADD R13, R5.reuse, 0x1 ;  /* 0x00000001050d7836 */ /* 0x040fe40000000000 */
[----:B------:R-:W-:-:S07]  /*2080*/  @!P2 IADD3 R13, PT, PT, R5, RZ, RZ ;  /* 0x000000ff050da210 */ /* 0x000fce0007ffe0ff */
.L_x_21:
[----:B------:R-:W-:Y:S05]  /*2090*/  @!P0 BRA `(.L_x_20) ;  /* 0x0000000000488947 */ /* 0x000fea0003800000 */
[----:B------:R-:W-:Y:S02]  /*20a0*/  ISETP.NE.AND P0, PT, R17, RZ, PT ;  /* 0x000000ff1100720c */ /* 0x000fe40003f05270 */
[----:B------:R-:W-:-:S11]  /*20b0*/  ISETP.NE.AND P2, PT, R0, RZ, PT ;  /* 0x000000ff0000720c */ /* 0x000fd60003f45270 */
[----:B------:R-:W-:Y:S05]  /*20c0*/  @!P0 BRA `(.L_x_22) ;  /* 0x0000000000248947 */ /* 0x000fea0003800000 */
[C---:B------:R-:W-:Y:S02]  /*20d0*/  IMAD R4, R14.reuse, 0x4, R19 ;  /* 0x000000040e047824 */ /* 0x040fe400078e0213 */
[----:B------:R-:W-:Y:S02]  /*20e0*/  VIADD R0, R13, 0x1 ;  /* 0x000000010d007836 */ /* 0x000fe40000000000 */
[----:B------:R-:W-:Y:S02]  /*20f0*/  VIADD R14, R14, 0x2 ;  /* 0x000000020e0e7836 */ /* 0x000fe40000000000 */
[----:B0-----:R-:W2:Y:S02]  /*2100*/  LDS.64 R4, [R4] ;  /* 0x0000000004047984 */ /* 0x001ea40000000a00 */
[C---:B--2---:R-:W-:Y:S02]  /*2110*/  ISETP.GT.AND P0, PT, R3.reuse, R4, PT ;  /* 0x000000040300720c */ /* 0x044fe40003f04270 */
[----:B------:R-:W-:-:S11]  /*2120*/  ISETP.GT.AND P1, PT, R3, R5, PT ;  /* 0x000000050300720c */ /* 0x000fd60003f24270 */
[----:B------:R-:W-:-:S04]  /*2130*/  @!P0 IMAD.MOV R0, RZ, RZ, R13 ;  /* 0x000000ffff008224 */ /* 0x000fc800078e020d */
[C---:B------:R-:W-:Y:S01]  /*2140*/  VIADD R13, R0.reuse, 0x1 ;  /* 0x00000001000d7836 */ /* 0x040fe20000000000 */
[----:B------:R-:W-:-:S07]  /*2150*/  @!P1 IADD3 R13, PT, PT, R0, RZ, RZ ;  /* 0x000000ff000d9210 */ /* 0x000fce0007ffe0ff */
.L_x_22:
[----:B------:R-:W-:Y:S02]  /*2160*/  @P2 IMAD R14, R14, 0x4, R19 ;  /* 0x000000040e0e2824 */ /* 0x000fe400078e0213 */
[----:B------:R-:W-:-:S04]  /*2170*/  @P2 VIADD R0, R13, 0x1 ;  /* 0x000000010d002836 */ /* 0x000fc80000000000 */
[----:B------:R-:W2:Y:S02]  /*2180*/  @P2 LDS R14, [R14] ;  /* 0x000000000e0e2984 */ /* 0x000ea40000000800 */
[----:B--2---:R-:W-:-:S13]  /*2190*/  ISETP.GT.OR P0, PT, R3, R14, !P2 ;  /* 0x0000000e0300720c */ /* 0x004fda0005704670 */
[----:B------:R-:W-:-:S04]  /*21a0*/  @!P0 IMAD.MOV R0, RZ, RZ, R13 ;  /* 0x000000ffff008224 */ /* 0x000fc800078e020d */
[----:B------:R-:W-:-:S07]  /*21b0*/  @P2 IMAD.MOV.U32 R13, RZ, RZ, R0 ;  /* 0x000000ffff0d2224 */ /* 0x000fce00078e0000 */
.L_x_20:
[----:B0-----:R-:W0:Y:S01]  /*21c0*/  LDC.64 R4, c[0x0][0x388] ;  /* 0x0000e200ff047b82 */ /* 0x001e220000000a00 */
[----:B------:R-:W-:-:S07]  /*21d0*/  IMAD R13, R12, UR7, R13 ;  /* 0x000000070c0d7c24 */ /* 0x000fce000f8e020d */
[----:B------:R-:W3:Y:S01]  /*21e0*/  LDC.64 R6, c[0x0][0x390] ;  /* 0x0000e400ff067b82 */ /* 0x000ee20000000a00 */
[----:B0-----:R-:W-:-:S05]  /*21f0*/  IMAD.WIDE R4, R13, 0x4, R4 ;  /* 0x000000040d047825 */ /* 0x001fca00078e0204 */
[----:B-1----:R-:W-:Y:S01]  /*2200*/  STG.E desc[UR8][R4.64], R2 ;  /* 0x0000000204007986 */ /* 0x002fe2000c101908 */
[----:B---3--:R-:W-:-:S05]  /*2210*/  IMAD.WIDE R6, R13, 0x4, R6 ;  /* 0x000000040d067825 */ /* 0x008fca00078e0206 */
[----:B--2---:R-:W-:Y:S01]  /*2220*/  STG.E desc[UR8][R6.64], R3 ;  /* 0x0000000306007986 */ /* 0x004fe2000c101908 */
[----:B------:R-:W-:Y:S05]  /*2230*/  EXIT ;  /* 0x000000000000794d */ /* 0x000fea0003800000 */
.L_x_23:
[----:B------:R-:W-:-:S00]  /*2240*/  BRA `(.L_x_23) ;  /* 0xfffffffc00fc7947 */ /* 0x000fc0000383ffff */
[----:B------:R-:W-:-:S00]  /*2250*/  NOP ;  /* 0x0000000000007918 */ /* 0x000fc00000000000 */
        /* <DEDUP_REMOVED lines=10> */
.L_x_24:


//--------------------- .nv.shared._Z9max_abs_kPfS_Piiii --------------------------
	.section	.nv.shared._Z9max_abs_kPfS_Piiii,"aw",@nobits
	.sectionflags	@""
	.align	16
	.zero		1024


//--------------------- .nv.shared.reserved.0     --------------------------
	.section	.nv.shared.reserved.0,"aw",@nobits
	.weak		__nv_reservedSMEM_offset_0_alias
	.size		__nv_reservedSMEM_offset_0_alias, 0, 64
	.other		__nv_reservedSMEM_offset_0_alias,@"STO_CUDA_RESERVED_SHARED STV_DEFAULT"
__nv_reservedSMEM_offset_0_alias:
	.zero		0
	.zero		64


//--------------------- .nv.constant0._Z9max_abs_kPfS_Piiii --------------------------
	.section	.nv.constant0._Z9max_abs_kPfS_Piiii,"a",@progbits
	.sectionflags	@""
	.align	4
.nv.constant0._Z9max_abs_kPfS_Piiii:
	.zero		932


//--------------------- SYMBOLS --------------------------

	.type		.nv.reservedSmem.offset0,@object
	.size		.nv.reservedSmem.offset0,0x4
	.type		.nv.reservedSmem.cap,@object
	.size		.nv.reservedSmem.cap,0x4
